//
// Generated by NVIDIA NVVM Compiler
//
// Compiler Build ID: CL-36424714
// Cuda compilation tools, release 13.0, V13.0.88
// Based on NVVM 20.0.0
//

.version 9.0
.target sm_100
.address_size 64

	// .globl	_ZN11chainer_trt6plugin12shift_kernelIfLj7ELj7EEEvPKT_iiiiPS2_

.visible .entry _ZN11chainer_trt6plugin12shift_kernelIfLj7ELj7EEEvPKT_iiiiPS2_(
	.param .u64 .ptr .align 1 _ZN11chainer_trt6plugin12shift_kernelIfLj7ELj7EEEvPKT_iiiiPS2__param_0,
	.param .u32 _ZN11chainer_trt6plugin12shift_kernelIfLj7ELj7EEEvPKT_iiiiPS2__param_1,
	.param .u32 _ZN11chainer_trt6plugin12shift_kernelIfLj7ELj7EEEvPKT_iiiiPS2__param_2,
	.param .u32 _ZN11chainer_trt6plugin12shift_kernelIfLj7ELj7EEEvPKT_iiiiPS2__param_3,
	.param .u32 _ZN11chainer_trt6plugin12shift_kernelIfLj7ELj7EEEvPKT_iiiiPS2__param_4,
	.param .u64 .ptr .align 1 _ZN11chainer_trt6plugin12shift_kernelIfLj7ELj7EEEvPKT_iiiiPS2__param_5
)
{
	.reg .pred 	%p<30>;
	.reg .b16 	%rs<13>;
	.reg .b32 	%r<139>;
	.reg .b32 	%f<6>;
	.reg .b64 	%rd<138>;

	ld.param.u64 	%rd45, [_ZN11chainer_trt6plugin12shift_kernelIfLj7ELj7EEEvPKT_iiiiPS2__param_0];
	ld.param.u32 	%r64, [_ZN11chainer_trt6plugin12shift_kernelIfLj7ELj7EEEvPKT_iiiiPS2__param_1];
	ld.param.u32 	%r65, [_ZN11chainer_trt6plugin12shift_kernelIfLj7ELj7EEEvPKT_iiiiPS2__param_2];
	ld.param.u32 	%r66, [_ZN11chainer_trt6plugin12shift_kernelIfLj7ELj7EEEvPKT_iiiiPS2__param_3];
	ld.param.u32 	%r67, [_ZN11chainer_trt6plugin12shift_kernelIfLj7ELj7EEEvPKT_iiiiPS2__param_4];
	ld.param.u64 	%rd44, [_ZN11chainer_trt6plugin12shift_kernelIfLj7ELj7EEEvPKT_iiiiPS2__param_5];
	cvta.to.global.u64 	%rd1, %rd45;
	mov.u32 	%r1, %ntid.x;
	mov.u32 	%r2, %nctaid.x;
	shl.b32 	%r69, %r2, 10;
	add.s32 	%r70, %r69, %r1;
	add.s32 	%r3, %r70, -1024;
	mul.hi.u32 	%r71, %r64, 1402438301;
	shr.u32 	%r72, %r71, 4;
	mov.u32 	%r4, %ctaid.y;
	div.u32 	%r5, %r4, %r72;
	cvt.u16.u32 	%rs1, %r5;
	mov.b32 	%r121, 48;
	setp.eq.s16 	%p1, %rs1, 24;
	@%p1 bra 	$L__BB0_4;
	setp.ne.s16 	%p2, %rs1, 48;
	@%p2 bra 	$L__BB0_3;
	mov.b32 	%r121, 24;
	bra.uni 	$L__BB0_4;
$L__BB0_3:
	setp.gt.u32 	%p3, %r5, 48;
	mov.b32 	%r122, 0;
	mov.u32 	%r121, %r5;
	mov.u32 	%r123, %r122;
	@%p3 bra 	$L__BB0_5;
$L__BB0_4:
	cvt.u16.u32 	%rs2, %r121;
	mul.lo.s16 	%rs3, %rs2, 37;
	shr.u16 	%rs4, %rs3, 8;
	sub.s16 	%rs5, %rs2, %rs4;
	and.b16  	%rs6, %rs5, 254;
	shr.u16 	%rs7, %rs6, 1;
	add.s16 	%rs8, %rs7, %rs4;
	and.b16  	%rs9, %rs8, 252;
	shr.u16 	%rs10, %rs9, 2;
	cvt.u32.u16 	%r75, %rs10;
	add.s32 	%r123, %r75, -3;
	mul.lo.s16 	%rs11, %rs10, 7;
	sub.s16 	%rs12, %rs2, %rs11;
	cvt.u32.u16 	%r76, %rs12;
	and.b32  	%r77, %r76, 255;
	sub.s32 	%r122, 3, %r77;
$L__BB0_5:
	mov.u32 	%r79, %ctaid.z;
	mad.lo.s32 	%r11, %r64, %r79, %r4;
	mul.lo.s32 	%r80, %r65, %r3;
	mov.u32 	%r12, %tid.x;
	mov.u32 	%r81, %ctaid.x;
	shl.b32 	%r13, %r81, 10;
	or.b32  	%r82, %r13, %r12;
	mad.lo.s32 	%r83, %r80, %r11, %r82;
	cvta.to.global.u64 	%rd46, %rd44;
	mul.wide.u32 	%rd47, %r83, 4;
	add.s64 	%rd127, %rd46, %rd47;
	mul.lo.s32 	%r14, %r122, %r67;
	add.s32 	%r84, %r14, %r82;
	setp.lt.s32 	%p4, %r84, 0;
	setp.ge.u32 	%p5, %r84, %r3;
	mov.b32 	%r126, 0;
	or.pred  	%p6, %p4, %p5;
	@%p6 bra 	$L__BB0_26;
	mul.lo.s32 	%r15, %r123, %r66;
	setp.lt.s32 	%p7, %r15, 1;
	mov.b32 	%r126, 0;
	@%p7 bra 	$L__BB0_19;
	and.b32  	%r16, %r15, 15;
	setp.lt.u32 	%p8, %r15, 16;
	@%p8 bra 	$L__BB0_10;
	mul.wide.u32 	%rd3, %r3, 64;
	and.b32  	%r87, %r15, 2147483632;
	neg.s32 	%r124, %r87;
	mul.wide.u32 	%rd4, %r3, 4;
	mov.u64 	%rd119, %rd127;
$L__BB0_9:
	.pragma "nounroll";
	mov.b32 	%r88, 0;
	st.global.u32 	[%rd119], %r88;
	add.s64 	%rd49, %rd119, %rd4;
	st.global.u32 	[%rd49], %r88;
	add.s64 	%rd50, %rd49, %rd4;
	st.global.u32 	[%rd50], %r88;
	add.s64 	%rd51, %rd50, %rd4;
	st.global.u32 	[%rd51], %r88;
	add.s64 	%rd52, %rd51, %rd4;
	st.global.u32 	[%rd52], %r88;
	add.s64 	%rd53, %rd52, %rd4;
	st.global.u32 	[%rd53], %r88;
	add.s64 	%rd54, %rd53, %rd4;
	st.global.u32 	[%rd54], %r88;
	add.s64 	%rd55, %rd54, %rd4;
	st.global.u32 	[%rd55], %r88;
	add.s64 	%rd56, %rd55, %rd4;
	st.global.u32 	[%rd56], %r88;
	add.s64 	%rd57, %rd56, %rd4;
	st.global.u32 	[%rd57], %r88;
	add.s64 	%rd58, %rd57, %rd4;
	st.global.u32 	[%rd58], %r88;
	add.s64 	%rd59, %rd58, %rd4;
	st.global.u32 	[%rd59], %r88;
	add.s64 	%rd60, %rd59, %rd4;
	st.global.u32 	[%rd60], %r88;
	add.s64 	%rd61, %rd60, %rd4;
	st.global.u32 	[%rd61], %r88;
	add.s64 	%rd62, %rd61, %rd4;
	st.global.u32 	[%rd62], %r88;
	add.s64 	%rd63, %rd62, %rd4;
	st.global.u32 	[%rd63], %r88;
	add.s64 	%rd127, %rd119, %rd3;
	add.s32 	%r124, %r124, 16;
	setp.ne.s32 	%p9, %r124, 0;
	add.s64 	%rd119, %rd63, %rd4;
	@%p9 bra 	$L__BB0_9;
$L__BB0_10:
	setp.eq.s32 	%p10, %r16, 0;
	mov.u32 	%r126, %r15;
	@%p10 bra 	$L__BB0_19;
	and.b32  	%r20, %r15, 7;
	setp.lt.u32 	%p11, %r16, 8;
	@%p11 bra 	$L__BB0_13;
	mov.b32 	%r89, 0;
	st.global.u32 	[%rd127], %r89;
	mul.wide.u32 	%rd65, %r3, 4;
	add.s64 	%rd66, %rd127, %rd65;
	st.global.u32 	[%rd66], %r89;
	add.s64 	%rd67, %rd66, %rd65;
	st.global.u32 	[%rd67], %r89;
	add.s64 	%rd68, %rd67, %rd65;
	st.global.u32 	[%rd68], %r89;
	add.s64 	%rd69, %rd68, %rd65;
	st.global.u32 	[%rd69], %r89;
	add.s64 	%rd70, %rd69, %rd65;
	st.global.u32 	[%rd70], %r89;
	add.s64 	%rd71, %rd70, %rd65;
	st.global.u32 	[%rd71], %r89;
	add.s64 	%rd72, %rd71, %rd65;
	st.global.u32 	[%rd72], %r89;
	add.s64 	%rd127, %rd72, %rd65;
$L__BB0_13:
	setp.eq.s32 	%p12, %r20, 0;
	mov.u32 	%r126, %r15;
	@%p12 bra 	$L__BB0_19;
	and.b32  	%r21, %r15, 3;
	setp.lt.u32 	%p13, %r20, 4;
	@%p13 bra 	$L__BB0_16;
	mov.b32 	%r90, 0;
	st.global.u32 	[%rd127], %r90;
	mul.wide.u32 	%rd74, %r3, 4;
	add.s64 	%rd75, %rd127, %rd74;
	st.global.u32 	[%rd75], %r90;
	add.s64 	%rd76, %rd75, %rd74;
	st.global.u32 	[%rd76], %r90;
	add.s64 	%rd77, %rd76, %rd74;
	st.global.u32 	[%rd77], %r90;
	add.s64 	%rd127, %rd77, %rd74;
$L__BB0_16:
	setp.eq.s32 	%p14, %r21, 0;
	mov.u32 	%r126, %r15;
	@%p14 bra 	$L__BB0_19;
	mul.wide.u32 	%rd16, %r3, 4;
	neg.s32 	%r125, %r21;
$L__BB0_18:
	.pragma "nounroll";
	mov.b32 	%r91, 0;
	st.global.u32 	[%rd127], %r91;
	add.s64 	%rd127, %rd127, %rd16;
	add.s32 	%r125, %r125, 1;
	setp.ne.s32 	%p15, %r125, 0;
	mov.u32 	%r126, %r15;
	@%p15 bra 	$L__BB0_18;
$L__BB0_19:
	add.s32 	%r92, %r15, %r65;
	min.s32 	%r26, %r65, %r92;
	setp.ge.u32 	%p16, %r126, %r26;
	@%p16 bra 	$L__BB0_26;
	sub.s32 	%r94, %r26, %r126;
	and.b32  	%r27, %r94, 3;
	setp.eq.s32 	%p17, %r27, 0;
	mov.u32 	%r130, %r126;
	@%p17 bra 	$L__BB0_23;
	add.s32 	%r95, %r12, %r14;
	mad.lo.s32 	%r96, %r65, %r11, %r126;
	sub.s32 	%r97, %r96, %r15;
	mad.lo.s32 	%r98, %r97, %r3, %r95;
	add.s32 	%r128, %r98, %r13;
	mul.wide.u32 	%rd20, %r3, 4;
	neg.s32 	%r127, %r27;
	add.s32 	%r130, %r126, %r27;
$L__BB0_22:
	.pragma "nounroll";
	mul.wide.u32 	%rd79, %r128, 4;
	add.s64 	%rd80, %rd1, %rd79;
	ld.global.nc.f32 	%f1, [%rd80];
	st.global.f32 	[%rd127], %f1;
	add.s32 	%r128, %r128, %r3;
	add.s64 	%rd127, %rd127, %rd20;
	add.s32 	%r127, %r127, 1;
	setp.ne.s32 	%p18, %r127, 0;
	@%p18 bra 	$L__BB0_22;
$L__BB0_23:
	sub.s32 	%r99, %r126, %r26;
	setp.gt.u32 	%p19, %r99, -4;
	mov.u32 	%r126, %r130;
	@%p19 bra 	$L__BB0_26;
	sub.s32 	%r135, %r130, %r26;
	mad.lo.s32 	%r100, %r65, %r11, %r130;
	sub.s32 	%r101, %r100, %r15;
	add.s32 	%r102, %r12, %r14;
	mad.lo.s32 	%r103, %r101, %r3, %r102;
	add.s32 	%r104, %r103, %r13;
	add.s32 	%r105, %r104, %r1;
	add.s32 	%r134, %r105, %r69;
	shl.b32 	%r39, %r3, 2;
	shl.b32 	%r107, %r2, 11;
	add.s32 	%r108, %r104, %r107;
	shl.b32 	%r109, %r1, 1;
	add.s32 	%r133, %r108, %r109;
	mad.lo.s32 	%r110, %r2, 3072, %r104;
	mad.lo.s32 	%r132, %r1, 3, %r110;
	add.s32 	%r131, %r104, -1024;
	mul.wide.u32 	%rd25, %r3, 16;
	mul.wide.u32 	%rd26, %r3, 4;
	mov.u64 	%rd131, %rd127;
$L__BB0_25:
	add.s32 	%r111, %r131, 1024;
	mul.wide.u32 	%rd81, %r111, 4;
	add.s64 	%rd82, %rd1, %rd81;
	ld.global.nc.f32 	%f2, [%rd82];
	st.global.f32 	[%rd131], %f2;
	add.s32 	%r112, %r134, -1024;
	mul.wide.u32 	%rd83, %r112, 4;
	add.s64 	%rd84, %rd1, %rd83;
	ld.global.nc.f32 	%f3, [%rd84];
	add.s64 	%rd85, %rd131, %rd26;
	st.global.f32 	[%rd85], %f3;
	add.s32 	%r113, %r133, -2048;
	mul.wide.u32 	%rd86, %r113, 4;
	add.s64 	%rd87, %rd1, %rd86;
	ld.global.nc.f32 	%f4, [%rd87];
	add.s64 	%rd88, %rd85, %rd26;
	st.global.f32 	[%rd88], %f4;
	add.s32 	%r114, %r132, -3072;
	mul.wide.u32 	%rd89, %r114, 4;
	add.s64 	%rd90, %rd1, %rd89;
	ld.global.nc.f32 	%f5, [%rd90];
	add.s64 	%rd91, %rd88, %rd26;
	st.global.f32 	[%rd91], %f5;
	add.s32 	%r135, %r135, 4;
	add.s32 	%r134, %r134, %r39;
	add.s32 	%r133, %r133, %r39;
	add.s32 	%r132, %r132, %r39;
	add.s32 	%r131, %r131, %r39;
	add.s64 	%rd127, %rd131, %rd25;
	setp.ne.s32 	%p20, %r135, 0;
	add.s64 	%rd131, %rd91, %rd26;
	mov.u32 	%r126, %r26;
	@%p20 bra 	$L__BB0_25;
$L__BB0_26:
	setp.ge.s32 	%p21, %r126, %r65;
	@%p21 bra 	$L__BB0_39;
	sub.s32 	%r54, %r65, %r126;
	and.b32  	%r55, %r54, 15;
	sub.s32 	%r115, %r126, %r65;
	setp.gt.u32 	%p22, %r115, -16;
	@%p22 bra 	$L__BB0_30;
	mul.wide.u32 	%rd31, %r3, 64;
	and.b32  	%r116, %r54, -16;
	neg.s32 	%r137, %r116;
	mul.wide.u32 	%rd32, %r3, 4;
	mov.u64 	%rd133, %rd127;
$L__BB0_29:
	.pragma "nounroll";
	mov.b32 	%r117, 0;
	st.global.u32 	[%rd133], %r117;
	add.s64 	%rd92, %rd133, %rd32;
	st.global.u32 	[%rd92], %r117;
	add.s64 	%rd93, %rd92, %rd32;
	st.global.u32 	[%rd93], %r117;
	add.s64 	%rd94, %rd93, %rd32;
	st.global.u32 	[%rd94], %r117;
	add.s64 	%rd95, %rd94, %rd32;
	st.global.u32 	[%rd95], %r117;
	add.s64 	%rd96, %rd95, %rd32;
	st.global.u32 	[%rd96], %r117;
	add.s64 	%rd97, %rd96, %rd32;
	st.global.u32 	[%rd97], %r117;
	add.s64 	%rd98, %rd97, %rd32;
	st.global.u32 	[%rd98], %r117;
	add.s64 	%rd99, %rd98, %rd32;
	st.global.u32 	[%rd99], %r117;
	add.s64 	%rd100, %rd99, %rd32;
	st.global.u32 	[%rd100], %r117;
	add.s64 	%rd101, %rd100, %rd32;
	st.global.u32 	[%rd101], %r117;
	add.s64 	%rd102, %rd101, %rd32;
	st.global.u32 	[%rd102], %r117;
	add.s64 	%rd103, %rd102, %rd32;
	st.global.u32 	[%rd103], %r117;
	add.s64 	%rd104, %rd103, %rd32;
	st.global.u32 	[%rd104], %r117;
	add.s64 	%rd105, %rd104, %rd32;
	st.global.u32 	[%rd105], %r117;
	add.s64 	%rd106, %rd105, %rd32;
	st.global.u32 	[%rd106], %r117;
	add.s64 	%rd127, %rd133, %rd31;
	add.s32 	%r137, %r137, 16;
	setp.ne.s32 	%p23, %r137, 0;
	add.s64 	%rd133, %rd106, %rd32;
	@%p23 bra 	$L__BB0_29;
$L__BB0_30:
	setp.eq.s32 	%p24, %r55, 0;
	@%p24 bra 	$L__BB0_39;
	and.b32  	%r59, %r54, 7;
	setp.lt.u32 	%p25, %r55, 8;
	@%p25 bra 	$L__BB0_33;
	mov.b32 	%r118, 0;
	st.global.u32 	[%rd127], %r118;
	mul.wide.u32 	%rd107, %r3, 4;
	add.s64 	%rd108, %rd127, %rd107;
	st.global.u32 	[%rd108], %r118;
	add.s64 	%rd109, %rd108, %rd107;
	st.global.u32 	[%rd109], %r118;
	add.s64 	%rd110, %rd109, %rd107;
	st.global.u32 	[%rd110], %r118;
	add.s64 	%rd111, %rd110, %rd107;
	st.global.u32 	[%rd111], %r118;
	add.s64 	%rd112, %rd111, %rd107;
	st.global.u32 	[%rd112], %r118;
	add.s64 	%rd113, %rd112, %rd107;
	st.global.u32 	[%rd113], %r118;
	add.s64 	%rd114, %rd113, %rd107;
	st.global.u32 	[%rd114], %r118;
	add.s64 	%rd127, %rd114, %rd107;
$L__BB0_33:
	setp.eq.s32 	%p26, %r59, 0;
	@%p26 bra 	$L__BB0_39;
	and.b32  	%r60, %r54, 3;
	setp.lt.u32 	%p27, %r59, 4;
	@%p27 bra 	$L__BB0_36;
	mov.b32 	%r119, 0;
	st.global.u32 	[%rd127], %r119;
	mul.wide.u32 	%rd115, %r3, 4;
	add.s64 	%rd116, %rd127, %rd115;
	st.global.u32 	[%rd116], %r119;
	add.s64 	%rd117, %rd116, %rd115;
	st.global.u32 	[%rd117], %r119;
	add.s64 	%rd118, %rd117, %rd115;
	st.global.u32 	[%rd118], %r119;
	add.s64 	%rd127, %rd118, %rd115;
$L__BB0_36:
	setp.eq.s32 	%p28, %r60, 0;
	@%p28 bra 	$L__BB0_39;
	mul.wide.u32 	%rd41, %r3, 4;
	neg.s32 	%r138, %r60;
$L__BB0_38:
	.pragma "nounroll";
	mov.b32 	%r120, 0;
	st.global.u32 	[%rd127], %r120;
	add.s64 	%rd127, %rd127, %rd41;
	add.s32 	%r138, %r138, 1;
	setp.ne.s32 	%p29, %r138, 0;
	@%p29 bra 	$L__BB0_38;
$L__BB0_39:
	ret;

}
	// .globl	_ZN11chainer_trt6plugin12shift_kernelIfLj5ELj5EEEvPKT_iiiiPS2_
.visible .entry _ZN11chainer_trt6plugin12shift_kernelIfLj5ELj5EEEvPKT_iiiiPS2_(
	.param .u64 .ptr .align 1 _ZN11chainer_trt6plugin12shift_kernelIfLj5ELj5EEEvPKT_iiiiPS2__param_0,
	.param .u32 _ZN11chainer_trt6plugin12shift_kernelIfLj5ELj5EEEvPKT_iiiiPS2__param_1,
	.param .u32 _ZN11chainer_trt6plugin12shift_kernelIfLj5ELj5EEEvPKT_iiiiPS2__param_2,
	.param .u32 _ZN11chainer_trt6plugin12shift_kernelIfLj5ELj5EEEvPKT_iiiiPS2__param_3,
	.param .u32 _ZN11chainer_trt6plugin12shift_kernelIfLj5ELj5EEEvPKT_iiiiPS2__param_4,
	.param .u64 .ptr .align 1 _ZN11chainer_trt6plugin12shift_kernelIfLj5ELj5EEEvPKT_iiiiPS2__param_5
)
{
	.reg .pred 	%p<30>;
	.reg .b16 	%rs<7>;
	.reg .b32 	%r<139>;
	.reg .b32 	%f<6>;
	.reg .b64 	%rd<138>;

	ld.param.u64 	%rd45, [_ZN11chainer_trt6plugin12shift_kernelIfLj5ELj5EEEvPKT_iiiiPS2__param_0];
	ld.param.u32 	%r64, [_ZN11chainer_trt6plugin12shift_kernelIfLj5ELj5EEEvPKT_iiiiPS2__param_1];
	ld.param.u32 	%r65, [_ZN11chainer_trt6plugin12shift_kernelIfLj5ELj5EEEvPKT_iiiiPS2__param_2];
	ld.param.u32 	%r66, [_ZN11chainer_trt6plugin12shift_kernelIfLj5ELj5EEEvPKT_iiiiPS2__param_3];
	ld.param.u32 	%r67, [_ZN11chainer_trt6plugin12shift_kernelIfLj5ELj5EEEvPKT_iiiiPS2__param_4];
	ld.param.u64 	%rd44, [_ZN11chainer_trt6plugin12shift_kernelIfLj5ELj5EEEvPKT_iiiiPS2__param_5];
	cvta.to.global.u64 	%rd1, %rd45;
	mov.u32 	%r1, %ntid.x;
	mov.u32 	%r2, %nctaid.x;
	shl.b32 	%r69, %r2, 10;
	add.s32 	%r70, %r69, %r1;
	add.s32 	%r3, %r70, -1024;
	mul.hi.u32 	%r71, %r64, 1374389535;
	shr.u32 	%r72, %r71, 3;
	mov.u32 	%r4, %ctaid.y;
	div.u32 	%r5, %r4, %r72;
	cvt.u16.u32 	%rs1, %r5;
	mov.b32 	%r121, 24;
	setp.eq.s16 	%p1, %rs1, 12;
	@%p1 bra 	$L__BB1_4;
	setp.ne.s16 	%p2, %rs1, 24;
	@%p2 bra 	$L__BB1_3;
	mov.b32 	%r121, 12;
	bra.uni 	$L__BB1_4;
$L__BB1_3:
	setp.gt.u32 	%p3, %r5, 24;
	mov.b32 	%r122, 0;
	mov.u32 	%r121, %r5;
	mov.u32 	%r123, %r122;
	@%p3 bra 	$L__BB1_5;
$L__BB1_4:
	cvt.u16.u32 	%rs2, %r121;
	mul.lo.s16 	%rs3, %rs2, 205;
	shr.u16 	%rs4, %rs3, 10;
	cvt.u32.u16 	%r75, %rs4;
	add.s32 	%r123, %r75, -2;
	mul.lo.s16 	%rs5, %rs4, 5;
	sub.s16 	%rs6, %rs2, %rs5;
	cvt.u32.u16 	%r76, %rs6;
	and.b32  	%r77, %r76, 255;
	sub.s32 	%r122, 2, %r77;
$L__BB1_5:
	mov.u32 	%r79, %ctaid.z;
	mad.lo.s32 	%r11, %r64, %r79, %r4;
	mul.lo.s32 	%r80, %r65, %r3;
	mov.u32 	%r12, %tid.x;
	mov.u32 	%r81, %ctaid.x;
	shl.b32 	%r13, %r81, 10;
	or.b32  	%r82, %r13, %r12;
	mad.lo.s32 	%r83, %r80, %r11, %r82;
	cvta.to.global.u64 	%rd46, %rd44;
	mul.wide.u32 	%rd47, %r83, 4;
	add.s64 	%rd127, %rd46, %rd47;
	mul.lo.s32 	%r14, %r122, %r67;
	add.s32 	%r84, %r14, %r82;
	setp.lt.s32 	%p4, %r84, 0;
	setp.ge.u32 	%p5, %r84, %r3;
	mov.b32 	%r126, 0;
	or.pred  	%p6, %p4, %p5;
	@%p6 bra 	$L__BB1_26;
	mul.lo.s32 	%r15, %r123, %r66;
	setp.lt.s32 	%p7, %r15, 1;
	mov.b32 	%r126, 0;
	@%p7 bra 	$L__BB1_19;
	and.b32  	%r16, %r15, 15;
	setp.lt.u32 	%p8, %r15, 16;
	@%p8 bra 	$L__BB1_10;
	mul.wide.u32 	%rd3, %r3, 64;
	and.b32  	%r87, %r15, 2147483632;
	neg.s32 	%r124, %r87;
	mul.wide.u32 	%rd4, %r3, 4;
	mov.u64 	%rd119, %rd127;
$L__BB1_9:
	.pragma "nounroll";
	mov.b32 	%r88, 0;
	st.global.u32 	[%rd119], %r88;
	add.s64 	%rd49, %rd119, %rd4;
	st.global.u32 	[%rd49], %r88;
	add.s64 	%rd50, %rd49, %rd4;
	st.global.u32 	[%rd50], %r88;
	add.s64 	%rd51, %rd50, %rd4;
	st.global.u32 	[%rd51], %r88;
	add.s64 	%rd52, %rd51, %rd4;
	st.global.u32 	[%rd52], %r88;
	add.s64 	%rd53, %rd52, %rd4;
	st.global.u32 	[%rd53], %r88;
	add.s64 	%rd54, %rd53, %rd4;
	st.global.u32 	[%rd54], %r88;
	add.s64 	%rd55, %rd54, %rd4;
	st.global.u32 	[%rd55], %r88;
	add.s64 	%rd56, %rd55, %rd4;
	st.global.u32 	[%rd56], %r88;
	add.s64 	%rd57, %rd56, %rd4;
	st.global.u32 	[%rd57], %r88;
	add.s64 	%rd58, %rd57, %rd4;
	st.global.u32 	[%rd58], %r88;
	add.s64 	%rd59, %rd58, %rd4;
	st.global.u32 	[%rd59], %r88;
	add.s64 	%rd60, %rd59, %rd4;
	st.global.u32 	[%rd60], %r88;
	add.s64 	%rd61, %rd60, %rd4;
	st.global.u32 	[%rd61], %r88;
	add.s64 	%rd62, %rd61, %rd4;
	st.global.u32 	[%rd62], %r88;
	add.s64 	%rd63, %rd62, %rd4;
	st.global.u32 	[%rd63], %r88;
	add.s64 	%rd127, %rd119, %rd3;
	add.s32 	%r124, %r124, 16;
	setp.ne.s32 	%p9, %r124, 0;
	add.s64 	%rd119, %rd63, %rd4;
	@%p9 bra 	$L__BB1_9;
$L__BB1_10:
	setp.eq.s32 	%p10, %r16, 0;
	mov.u32 	%r126, %r15;
	@%p10 bra 	$L__BB1_19;
	and.b32  	%r20, %r15, 7;
	setp.lt.u32 	%p11, %r16, 8;
	@%p11 bra 	$L__BB1_13;
	mov.b32 	%r89, 0;
	st.global.u32 	[%rd127], %r89;
	mul.wide.u32 	%rd65, %r3, 4;
	add.s64 	%rd66, %rd127, %rd65;
	st.global.u32 	[%rd66], %r89;
	add.s64 	%rd67, %rd66, %rd65;
	st.global.u32 	[%rd67], %r89;
	add.s64 	%rd68, %rd67, %rd65;
	st.global.u32 	[%rd68], %r89;
	add.s64 	%rd69, %rd68, %rd65;
	st.global.u32 	[%rd69], %r89;
	add.s64 	%rd70, %rd69, %rd65;
	st.global.u32 	[%rd70], %r89;
	add.s64 	%rd71, %rd70, %rd65;
	st.global.u32 	[%rd71], %r89;
	add.s64 	%rd72, %rd71, %rd65;
	st.global.u32 	[%rd72], %r89;
	add.s64 	%rd127, %rd72, %rd65;
$L__BB1_13:
	setp.eq.s32 	%p12, %r20, 0;
	mov.u32 	%r126, %r15;
	@%p12 bra 	$L__BB1_19;
	and.b32  	%r21, %r15, 3;
	setp.lt.u32 	%p13, %r20, 4;
	@%p13 bra 	$L__BB1_16;
	mov.b32 	%r90, 0;
	st.global.u32 	[%rd127], %r90;
	mul.wide.u32 	%rd74, %r3, 4;
	add.s64 	%rd75, %rd127, %rd74;
	st.global.u32 	[%rd75], %r90;
	add.s64 	%rd76, %rd75, %rd74;
	st.global.u32 	[%rd76], %r90;
	add.s64 	%rd77, %rd76, %rd74;
	st.global.u32 	[%rd77], %r90;
	add.s64 	%rd127, %rd77, %rd74;
$L__BB1_16:
	setp.eq.s32 	%p14, %r21, 0;
	mov.u32 	%r126, %r15;
	@%p14 bra 	$L__BB1_19;
	mul.wide.u32 	%rd16, %r3, 4;
	neg.s32 	%r125, %r21;
$L__BB1_18:
	.pragma "nounroll";
	mov.b32 	%r91, 0;
	st.global.u32 	[%rd127], %r91;
	add.s64 	%rd127, %rd127, %rd16;
	add.s32 	%r125, %r125, 1;
	setp.ne.s32 	%p15, %r125, 0;
	mov.u32 	%r126, %r15;
	@%p15 bra 	$L__BB1_18;
$L__BB1_19:
	add.s32 	%r92, %r15, %r65;
	min.s32 	%r26, %r65, %r92;
	setp.ge.u32 	%p16, %r126, %r26;
	@%p16 bra 	$L__BB1_26;
	sub.s32 	%r94, %r26, %r126;
	and.b32  	%r27, %r94, 3;
	setp.eq.s32 	%p17, %r27, 0;
	mov.u32 	%r130, %r126;
	@%p17 bra 	$L__BB1_23;
	add.s32 	%r95, %r12, %r14;
	mad.lo.s32 	%r96, %r65, %r11, %r126;
	sub.s32 	%r97, %r96, %r15;
	mad.lo.s32 	%r98, %r97, %r3, %r95;
	add.s32 	%r128, %r98, %r13;
	mul.wide.u32 	%rd20, %r3, 4;
	neg.s32 	%r127, %r27;
	add.s32 	%r130, %r126, %r27;
$L__BB1_22:
	.pragma "nounroll";
	mul.wide.u32 	%rd79, %r128, 4;
	add.s64 	%rd80, %rd1, %rd79;
	ld.global.nc.f32 	%f1, [%rd80];
	st.global.f32 	[%rd127], %f1;
	add.s32 	%r128, %r128, %r3;
	add.s64 	%rd127, %rd127, %rd20;
	add.s32 	%r127, %r127, 1;
	setp.ne.s32 	%p18, %r127, 0;
	@%p18 bra 	$L__BB1_22;
$L__BB1_23:
	sub.s32 	%r99, %r126, %r26;
	setp.gt.u32 	%p19, %r99, -4;
	mov.u32 	%r126, %r130;
	@%p19 bra 	$L__BB1_26;
	sub.s32 	%r135, %r130, %r26;
	mad.lo.s32 	%r100, %r65, %r11, %r130;
	sub.s32 	%r101, %r100, %r15;
	add.s32 	%r102, %r12, %r14;
	mad.lo.s32 	%r103, %r101, %r3, %r102;
	add.s32 	%r104, %r103, %r13;
	add.s32 	%r105, %r104, %r1;
	add.s32 	%r134, %r105, %r69;
	shl.b32 	%r39, %r3, 2;
	shl.b32 	%r107, %r2, 11;
	add.s32 	%r108, %r104, %r107;
	shl.b32 	%r109, %r1, 1;
	add.s32 	%r133, %r108, %r109;
	mad.lo.s32 	%r110, %r2, 3072, %r104;
	mad.lo.s32 	%r132, %r1, 3, %r110;
	add.s32 	%r131, %r104, -1024;
	mul.wide.u32 	%rd25, %r3, 16;
	mul.wide.u32 	%rd26, %r3, 4;
	mov.u64 	%rd131, %rd127;
$L__BB1_25:
	add.s32 	%r111, %r131, 1024;
	mul.wide.u32 	%rd81, %r111, 4;
	add.s64 	%rd82, %rd1, %rd81;
	ld.global.nc.f32 	%f2, [%rd82];
	st.global.f32 	[%rd131], %f2;
	add.s32 	%r112, %r134, -1024;
	mul.wide.u32 	%rd83, %r112, 4;
	add.s64 	%rd84, %rd1, %rd83;
	ld.global.nc.f32 	%f3, [%rd84];
	add.s64 	%rd85, %rd131, %rd26;
	st.global.f32 	[%rd85], %f3;
	add.s32 	%r113, %r133, -2048;
	mul.wide.u32 	%rd86, %r113, 4;
	add.s64 	%rd87, %rd1, %rd86;
	ld.global.nc.f32 	%f4, [%rd87];
	add.s64 	%rd88, %rd85, %rd26;
	st.global.f32 	[%rd88], %f4;
	add.s32 	%r114, %r132, -3072;
	mul.wide.u32 	%rd89, %r114, 4;
	add.s64 	%rd90, %rd1, %rd89;
	ld.global.nc.f32 	%f5, [%rd90];
	add.s64 	%rd91, %rd88, %rd26;
	st.global.f32 	[%rd91], %f5;
	add.s32 	%r135, %r135, 4;
	add.s32 	%r134, %r134, %r39;
	add.s32 	%r133, %r133, %r39;
	add.s32 	%r132, %r132, %r39;
	add.s32 	%r131, %r131, %r39;
	add.s64 	%rd127, %rd131, %rd25;
	setp.ne.s32 	%p20, %r135, 0;
	add.s64 	%rd131, %rd91, %rd26;
	mov.u32 	%r126, %r26;
	@%p20 bra 	$L__BB1_25;
$L__BB1_26:
	setp.ge.s32 	%p21, %r126, %r65;
	@%p21 bra 	$L__BB1_39;
	sub.s32 	%r54, %r65, %r126;
	and.b32  	%r55, %r54, 15;
	sub.s32 	%r115, %r126, %r65;
	setp.gt.u32 	%p22, %r115, -16;
	@%p22 bra 	$L__BB1_30;
	mul.wide.u32 	%rd31, %r3, 64;
	and.b32  	%r116, %r54, -16;
	neg.s32 	%r137, %r116;
	mul.wide.u32 	%rd32, %r3, 4;
	mov.u64 	%rd133, %rd127;
$L__BB1_29:
	.pragma "nounroll";
	mov.b32 	%r117, 0;
	st.global.u32 	[%rd133], %r117;
	add.s64 	%rd92, %rd133, %rd32;
	st.global.u32 	[%rd92], %r117;
	add.s64 	%rd93, %rd92, %rd32;
	st.global.u32 	[%rd93], %r117;
	add.s64 	%rd94, %rd93, %rd32;
	st.global.u32 	[%rd94], %r117;
	add.s64 	%rd95, %rd94, %rd32;
	st.global.u32 	[%rd95], %r117;
	add.s64 	%rd96, %rd95, %rd32;
	st.global.u32 	[%rd96], %r117;
	add.s64 	%rd97, %rd96, %rd32;
	st.global.u32 	[%rd97], %r117;
	add.s64 	%rd98, %rd97, %rd32;
	st.global.u32 	[%rd98], %r117;
	add.s64 	%rd99, %rd98, %rd32;
	st.global.u32 	[%rd99], %r117;
	add.s64 	%rd100, %rd99, %rd32;
	st.global.u32 	[%rd100], %r117;
	add.s64 	%rd101, %rd100, %rd32;
	st.global.u32 	[%rd101], %r117;
	add.s64 	%rd102, %rd101, %rd32;
	st.global.u32 	[%rd102], %r117;
	add.s64 	%rd103, %rd102, %rd32;
	st.global.u32 	[%rd103], %r117;
	add.s64 	%rd104, %rd103, %rd32;
	st.global.u32 	[%rd104], %r117;
	add.s64 	%rd105, %rd104, %rd32;
	st.global.u32 	[%rd105], %r117;
	add.s64 	%rd106, %rd105, %rd32;
	st.global.u32 	[%rd106], %r117;
	add.s64 	%rd127, %rd133, %rd31;
	add.s32 	%r137, %r137, 16;
	setp.ne.s32 	%p23, %r137, 0;
	add.s64 	%rd133, %rd106, %rd32;
	@%p23 bra 	$L__BB1_29;
$L__BB1_30:
	setp.eq.s32 	%p24, %r55, 0;
	@%p24 bra 	$L__BB1_39;
	and.b32  	%r59, %r54, 7;
	setp.lt.u32 	%p25, %r55, 8;
	@%p25 bra 	$L__BB1_33;
	mov.b32 	%r118, 0;
	st.global.u32 	[%rd127], %r118;
	mul.wide.u32 	%rd107, %r3, 4;
	add.s64 	%rd108, %rd127, %rd107;
	st.global.u32 	[%rd108], %r118;
	add.s64 	%rd109, %rd108, %rd107;
	st.global.u32 	[%rd109], %r118;
	add.s64 	%rd110, %rd109, %rd107;
	st.global.u32 	[%rd110], %r118;
	add.s64 	%rd111, %rd110, %rd107;
	st.global.u32 	[%rd111], %r118;
	add.s64 	%rd112, %rd111, %rd107;
	st.global.u32 	[%rd112], %r118;
	add.s64 	%rd113, %rd112, %rd107;
	st.global.u32 	[%rd113], %r118;
	add.s64 	%rd114, %rd113, %rd107;
	st.global.u32 	[%rd114], %r118;
	add.s64 	%rd127, %rd114, %rd107;
$L__BB1_33:
	setp.eq.s32 	%p26, %r59, 0;
	@%p26 bra 	$L__BB1_39;
	and.b32  	%r60, %r54, 3;
	setp.lt.u32 	%p27, %r59, 4;
	@%p27 bra 	$L__BB1_36;
	mov.b32 	%r119, 0;
	st.global.u32 	[%rd127], %r119;
	mul.wide.u32 	%rd115, %r3, 4;
	add.s64 	%rd116, %rd127, %rd115;
	st.global.u32 	[%rd116], %r119;
	add.s64 	%rd117, %rd116, %rd115;
	st.global.u32 	[%rd117], %r119;
	add.s64 	%rd118, %rd117, %rd115;
	st.global.u32 	[%rd118], %r119;
	add.s64 	%rd127, %rd118, %rd115;
$L__BB1_36:
	setp.eq.s32 	%p28, %r60, 0;
	@%p28 bra 	$L__BB1_39;
	mul.wide.u32 	%rd41, %r3, 4;
	neg.s32 	%r138, %r60;
$L__BB1_38:
	.pragma "nounroll";
	mov.b32 	%r120, 0;
	st.global.u32 	[%rd127], %r120;
	add.s64 	%rd127, %rd127, %rd41;
	add.s32 	%r138, %r138, 1;
	setp.ne.s32 	%p29, %r138, 0;
	@%p29 bra 	$L__BB1_38;
$L__BB1_39:
	ret;

}
	// .globl	_ZN11chainer_trt6plugin12shift_kernelIfLj3ELj3EEEvPKT_iiiiPS2_
.visible .entry _ZN11chainer_trt6plugin12shift_kernelIfLj3ELj3EEEvPKT_iiiiPS2_(
	.param .u64 .ptr .align 1 _ZN11chainer_trt6plugin12shift_kernelIfLj3ELj3EEEvPKT_iiiiPS2__param_0,
	.param .u32 _ZN11chainer_trt6plugin12shift_kernelIfLj3ELj3EEEvPKT_iiiiPS2__param_1,
	.param .u32 _ZN11chainer_trt6plugin12shift_kernelIfLj3ELj3EEEvPKT_iiiiPS2__param_2,
	.param .u32 _ZN11chainer_trt6plugin12shift_kernelIfLj3ELj3EEEvPKT_iiiiPS2__param_3,
	.param .u32 _ZN11chainer_trt6plugin12shift_kernelIfLj3ELj3EEEvPKT_iiiiPS2__param_4,
	.param .u64 .ptr .align 1 _ZN11chainer_trt6plugin12shift_kernelIfLj3ELj3EEEvPKT_iiiiPS2__param_5
)
{
	.reg .pred 	%p<30>;
	.reg .b16 	%rs<7>;
	.reg .b32 	%r<139>;
	.reg .b32 	%f<6>;
	.reg .b64 	%rd<138>;

	ld.param.u64 	%rd45, [_ZN11chainer_trt6plugin12shift_kernelIfLj3ELj3EEEvPKT_iiiiPS2__param_0];
	ld.param.u32 	%r64, [_ZN11chainer_trt6plugin12shift_kernelIfLj3ELj3EEEvPKT_iiiiPS2__param_1];
	ld.param.u32 	%r65, [_ZN11chainer_trt6plugin12shift_kernelIfLj3ELj3EEEvPKT_iiiiPS2__param_2];
	ld.param.u32 	%r66, [_ZN11chainer_trt6plugin12shift_kernelIfLj3ELj3EEEvPKT_iiiiPS2__param_3];
	ld.param.u32 	%r67, [_ZN11chainer_trt6plugin12shift_kernelIfLj3ELj3EEEvPKT_iiiiPS2__param_4];
	ld.param.u64 	%rd44, [_ZN11chainer_trt6plugin12shift_kernelIfLj3ELj3EEEvPKT_iiiiPS2__param_5];
	cvta.to.global.u64 	%rd1, %rd45;
	mov.u32 	%r1, %ntid.x;
	mov.u32 	%r2, %nctaid.x;
	shl.b32 	%r69, %r2, 10;
	add.s32 	%r70, %r69, %r1;
	add.s32 	%r3, %r70, -1024;
	mul.hi.u32 	%r71, %r64, 954437177;
	shr.u32 	%r72, %r71, 1;
	mov.u32 	%r4, %ctaid.y;
	div.u32 	%r5, %r4, %r72;
	cvt.u16.u32 	%rs1, %r5;
	mov.b32 	%r121, 8;
	setp.eq.s16 	%p1, %rs1, 4;
	@%p1 bra 	$L__BB2_4;
	setp.ne.s16 	%p2, %rs1, 8;
	@%p2 bra 	$L__BB2_3;
	mov.b32 	%r121, 4;
	bra.uni 	$L__BB2_4;
$L__BB2_3:
	setp.gt.u32 	%p3, %r5, 8;
	mov.b32 	%r122, 0;
	mov.u32 	%r121, %r5;
	mov.u32 	%r123, %r122;
	@%p3 bra 	$L__BB2_5;
$L__BB2_4:
	cvt.u16.u32 	%rs2, %r121;
	mul.lo.s16 	%rs3, %rs2, 171;
	shr.u16 	%rs4, %rs3, 9;
	cvt.u32.u16 	%r75, %rs4;
	add.s32 	%r123, %r75, -1;
	mul.lo.s16 	%rs5, %rs4, 3;
	sub.s16 	%rs6, %rs2, %rs5;
	cvt.u32.u16 	%r76, %rs6;
	and.b32  	%r77, %r76, 255;
	sub.s32 	%r122, 1, %r77;
$L__BB2_5:
	mov.u32 	%r79, %ctaid.z;
	mad.lo.s32 	%r11, %r64, %r79, %r4;
	mul.lo.s32 	%r80, %r65, %r3;
	mov.u32 	%r12, %tid.x;
	mov.u32 	%r81, %ctaid.x;
	shl.b32 	%r13, %r81, 10;
	or.b32  	%r82, %r13, %r12;
	mad.lo.s32 	%r83, %r80, %r11, %r82;
	cvta.to.global.u64 	%rd46, %rd44;
	mul.wide.u32 	%rd47, %r83, 4;
	add.s64 	%rd127, %rd46, %rd47;
	mul.lo.s32 	%r14, %r122, %r67;
	add.s32 	%r84, %r14, %r82;
	setp.lt.s32 	%p4, %r84, 0;
	setp.ge.u32 	%p5, %r84, %r3;
	mov.b32 	%r126, 0;
	or.pred  	%p6, %p4, %p5;
	@%p6 bra 	$L__BB2_26;
	mul.lo.s32 	%r15, %r123, %r66;
	setp.lt.s32 	%p7, %r15, 1;
	mov.b32 	%r126, 0;
	@%p7 bra 	$L__BB2_19;
	and.b32  	%r16, %r15, 15;
	setp.lt.u32 	%p8, %r15, 16;
	@%p8 bra 	$L__BB2_10;
	mul.wide.u32 	%rd3, %r3, 64;
	and.b32  	%r87, %r15, 2147483632;
	neg.s32 	%r124, %r87;
	mul.wide.u32 	%rd4, %r3, 4;
	mov.u64 	%rd119, %rd127;
$L__BB2_9:
	.pragma "nounroll";
	mov.b32 	%r88, 0;
	st.global.u32 	[%rd119], %r88;
	add.s64 	%rd49, %rd119, %rd4;
	st.global.u32 	[%rd49], %r88;
	add.s64 	%rd50, %rd49, %rd4;
	st.global.u32 	[%rd50], %r88;
	add.s64 	%rd51, %rd50, %rd4;
	st.global.u32 	[%rd51], %r88;
	add.s64 	%rd52, %rd51, %rd4;
	st.global.u32 	[%rd52], %r88;
	add.s64 	%rd53, %rd52, %rd4;
	st.global.u32 	[%rd53], %r88;
	add.s64 	%rd54, %rd53, %rd4;
	st.global.u32 	[%rd54], %r88;
	add.s64 	%rd55, %rd54, %rd4;
	st.global.u32 	[%rd55], %r88;
	add.s64 	%rd56, %rd55, %rd4;
	st.global.u32 	[%rd56], %r88;
	add.s64 	%rd57, %rd56, %rd4;
	st.global.u32 	[%rd57], %r88;
	add.s64 	%rd58, %rd57, %rd4;
	st.global.u32 	[%rd58], %r88;
	add.s64 	%rd59, %rd58, %rd4;
	st.global.u32 	[%rd59], %r88;
	add.s64 	%rd60, %rd59, %rd4;
	st.global.u32 	[%rd60], %r88;
	add.s64 	%rd61, %rd60, %rd4;
	st.global.u32 	[%rd61], %r88;
	add.s64 	%rd62, %rd61, %rd4;
	st.global.u32 	[%rd62], %r88;
	add.s64 	%rd63, %rd62, %rd4;
	st.global.u32 	[%rd63], %r88;
	add.s64 	%rd127, %rd119, %rd3;
	add.s32 	%r124, %r124, 16;
	setp.ne.s32 	%p9, %r124, 0;
	add.s64 	%rd119, %rd63, %rd4;
	@%p9 bra 	$L__BB2_9;
$L__BB2_10:
	setp.eq.s32 	%p10, %r16, 0;
	mov.u32 	%r126, %r15;
	@%p10 bra 	$L__BB2_19;
	and.b32  	%r20, %r15, 7;
	setp.lt.u32 	%p11, %r16, 8;
	@%p11 bra 	$L__BB2_13;
	mov.b32 	%r89, 0;
	st.global.u32 	[%rd127], %r89;
	mul.wide.u32 	%rd65, %r3, 4;
	add.s64 	%rd66, %rd127, %rd65;
	st.global.u32 	[%rd66], %r89;
	add.s64 	%rd67, %rd66, %rd65;
	st.global.u32 	[%rd67], %r89;
	add.s64 	%rd68, %rd67, %rd65;
	st.global.u32 	[%rd68], %r89;
	add.s64 	%rd69, %rd68, %rd65;
	st.global.u32 	[%rd69], %r89;
	add.s64 	%rd70, %rd69, %rd65;
	st.global.u32 	[%rd70], %r89;
	add.s64 	%rd71, %rd70, %rd65;
	st.global.u32 	[%rd71], %r89;
	add.s64 	%rd72, %rd71, %rd65;
	st.global.u32 	[%rd72], %r89;
	add.s64 	%rd127, %rd72, %rd65;
$L__BB2_13:
	setp.eq.s32 	%p12, %r20, 0;
	mov.u32 	%r126, %r15;
	@%p12 bra 	$L__BB2_19;
	and.b32  	%r21, %r15, 3;
	setp.lt.u32 	%p13, %r20, 4;
	@%p13 bra 	$L__BB2_16;
	mov.b32 	%r90, 0;
	st.global.u32 	[%rd127], %r90;
	mul.wide.u32 	%rd74, %r3, 4;
	add.s64 	%rd75, %rd127, %rd74;
	st.global.u32 	[%rd75], %r90;
	add.s64 	%rd76, %rd75, %rd74;
	st.global.u32 	[%rd76], %r90;
	add.s64 	%rd77, %rd76, %rd74;
	st.global.u32 	[%rd77], %r90;
	add.s64 	%rd127, %rd77, %rd74;
$L__BB2_16:
	setp.eq.s32 	%p14, %r21, 0;
	mov.u32 	%r126, %r15;
	@%p14 bra 	$L__BB2_19;
	mul.wide.u32 	%rd16, %r3, 4;
	neg.s32 	%r125, %r21;
$L__BB2_18:
	.pragma "nounroll";
	mov.b32 	%r91, 0;
	st.global.u32 	[%rd127], %r91;
	add.s64 	%rd127, %rd127, %rd16;
	add.s32 	%r125, %r125, 1;
	setp.ne.s32 	%p15, %r125, 0;
	mov.u32 	%r126, %r15;
	@%p15 bra 	$L__BB2_18;
$L__BB2_19:
	add.s32 	%r92, %r15, %r65;
	min.s32 	%r26, %r65, %r92;
	setp.ge.u32 	%p16, %r126, %r26;
	@%p16 bra 	$L__BB2_26;
	sub.s32 	%r94, %r26, %r126;
	and.b32  	%r27, %r94, 3;
	setp.eq.s32 	%p17, %r27, 0;
	mov.u32 	%r130, %r126;
	@%p17 bra 	$L__BB2_23;
	add.s32 	%r95, %r12, %r14;
	mad.lo.s32 	%r96, %r65, %r11, %r126;
	sub.s32 	%r97, %r96, %r15;
	mad.lo.s32 	%r98, %r97, %r3, %r95;
	add.s32 	%r128, %r98, %r13;
	mul.wide.u32 	%rd20, %r3, 4;
	neg.s32 	%r127, %r27;
	add.s32 	%r130, %r126, %r27;
$L__BB2_22:
	.pragma "nounroll";
	mul.wide.u32 	%rd79, %r128, 4;
	add.s64 	%rd80, %rd1, %rd79;
	ld.global.nc.f32 	%f1, [%rd80];
	st.global.f32 	[%rd127], %f1;
	add.s32 	%r128, %r128, %r3;
	add.s64 	%rd127, %rd127, %rd20;
	add.s32 	%r127, %r127, 1;
	setp.ne.s32 	%p18, %r127, 0;
	@%p18 bra 	$L__BB2_22;
$L__BB2_23:
	sub.s32 	%r99, %r126, %r26;
	setp.gt.u32 	%p19, %r99, -4;
	mov.u32 	%r126, %r130;
	@%p19 bra 	$L__BB2_26;
	sub.s32 	%r135, %r130, %r26;
	mad.lo.s32 	%r100, %r65, %r11, %r130;
	sub.s32 	%r101, %r100, %r15;
	add.s32 	%r102, %r12, %r14;
	mad.lo.s32 	%r103, %r101, %r3, %r102;
	add.s32 	%r104, %r103, %r13;
	add.s32 	%r105, %r104, %r1;
	add.s32 	%r134, %r105, %r69;
	shl.b32 	%r39, %r3, 2;
	shl.b32 	%r107, %r2, 11;
	add.s32 	%r108, %r104, %r107;
	shl.b32 	%r109, %r1, 1;
	add.s32 	%r133, %r108, %r109;
	mad.lo.s32 	%r110, %r2, 3072, %r104;
	mad.lo.s32 	%r132, %r1, 3, %r110;
	add.s32 	%r131, %r104, -1024;
	mul.wide.u32 	%rd25, %r3, 16;
	mul.wide.u32 	%rd26, %r3, 4;
	mov.u64 	%rd131, %rd127;
$L__BB2_25:
	add.s32 	%r111, %r131, 1024;
	mul.wide.u32 	%rd81, %r111, 4;
	add.s64 	%rd82, %rd1, %rd81;
	ld.global.nc.f32 	%f2, [%rd82];
	st.global.f32 	[%rd131], %f2;
	add.s32 	%r112, %r134, -1024;
	mul.wide.u32 	%rd83, %r112, 4;
	add.s64 	%rd84, %rd1, %rd83;
	ld.global.nc.f32 	%f3, [%rd84];
	add.s64 	%rd85, %rd131, %rd26;
	st.global.f32 	[%rd85], %f3;
	add.s32 	%r113, %r133, -2048;
	mul.wide.u32 	%rd86, %r113, 4;
	add.s64 	%rd87, %rd1, %rd86;
	ld.global.nc.f32 	%f4, [%rd87];
	add.s64 	%rd88, %rd85, %rd26;
	st.global.f32 	[%rd88], %f4;
	add.s32 	%r114, %r132, -3072;
	mul.wide.u32 	%rd89, %r114, 4;
	add.s64 	%rd90, %rd1, %rd89;
	ld.global.nc.f32 	%f5, [%rd90];
	add.s64 	%rd91, %rd88, %rd26;
	st.global.f32 	[%rd91], %f5;
	add.s32 	%r135, %r135, 4;
	add.s32 	%r134, %r134, %r39;
	add.s32 	%r133, %r133, %r39;
	add.s32 	%r132, %r132, %r39;
	add.s32 	%r131, %r131, %r39;
	add.s64 	%rd127, %rd131, %rd25;
	setp.ne.s32 	%p20, %r135, 0;
	add.s64 	%rd131, %rd91, %rd26;
	mov.u32 	%r126, %r26;
	@%p20 bra 	$L__BB2_25;
$L__BB2_26:
	setp.ge.s32 	%p21, %r126, %r65;
	@%p21 bra 	$L__BB2_39;
	sub.s32 	%r54, %r65, %r126;
	and.b32  	%r55, %r54, 15;
	sub.s32 	%r115, %r126, %r65;
	setp.gt.u32 	%p22, %r115, -16;
	@%p22 bra 	$L__BB2_30;
	mul.wide.u32 	%rd31, %r3, 64;
	and.b32  	%r116, %r54, -16;
	neg.s32 	%r137, %r116;
	mul.wide.u32 	%rd32, %r3, 4;
	mov.u64 	%rd133, %rd127;
$L__BB2_29:
	.pragma "nounroll";
	mov.b32 	%r117, 0;
	st.global.u32 	[%rd133], %r117;
	add.s64 	%rd92, %rd133, %rd32;
	st.global.u32 	[%rd92], %r117;
	add.s64 	%rd93, %rd92, %rd32;
	st.global.u32 	[%rd93], %r117;
	add.s64 	%rd94, %rd93, %rd32;
	st.global.u32 	[%rd94], %r117;
	add.s64 	%rd95, %rd94, %rd32;
	st.global.u32 	[%rd95], %r117;
	add.s64 	%rd96, %rd95, %rd32;
	st.global.u32 	[%rd96], %r117;
	add.s64 	%rd97, %rd96, %rd32;
	st.global.u32 	[%rd97], %r117;
	add.s64 	%rd98, %rd97, %rd32;
	st.global.u32 	[%rd98], %r117;
	add.s64 	%rd99, %rd98, %rd32;
	st.global.u32 	[%rd99], %r117;
	add.s64 	%rd100, %rd99, %rd32;
	st.global.u32 	[%rd100], %r117;
	add.s64 	%rd101, %rd100, %rd32;
	st.global.u32 	[%rd101], %r117;
	add.s64 	%rd102, %rd101, %rd32;
	st.global.u32 	[%rd102], %r117;
	add.s64 	%rd103, %rd102, %rd32;
	st.global.u32 	[%rd103], %r117;
	add.s64 	%rd104, %rd103, %rd32;
	st.global.u32 	[%rd104], %r117;
	add.s64 	%rd105, %rd104, %rd32;
	st.global.u32 	[%rd105], %r117;
	add.s64 	%rd106, %rd105, %rd32;
	st.global.u32 	[%rd106], %r117;
	add.s64 	%rd127, %rd133, %rd31;
	add.s32 	%r137, %r137, 16;
	setp.ne.s32 	%p23, %r137, 0;
	add.s64 	%rd133, %rd106, %rd32;
	@%p23 bra 	$L__BB2_29;
$L__BB2_30:
	setp.eq.s32 	%p24, %r55, 0;
	@%p24 bra 	$L__BB2_39;
	and.b32  	%r59, %r54, 7;
	setp.lt.u32 	%p25, %r55, 8;
	@%p25 bra 	$L__BB2_33;
	mov.b32 	%r118, 0;
	st.global.u32 	[%rd127], %r118;
	mul.wide.u32 	%rd107, %r3, 4;
	add.s64 	%rd108, %rd127, %rd107;
	st.global.u32 	[%rd108], %r118;
	add.s64 	%rd109, %rd108, %rd107;
	st.global.u32 	[%rd109], %r118;
	add.s64 	%rd110, %rd109, %rd107;
	st.global.u32 	[%rd110], %r118;
	add.s64 	%rd111, %rd110, %rd107;
	st.global.u32 	[%rd111], %r118;
	add.s64 	%rd112, %rd111, %rd107;
	st.global.u32 	[%rd112], %r118;
	add.s64 	%rd113, %rd112, %rd107;
	st.global.u32 	[%rd113], %r118;
	add.s64 	%rd114, %rd113, %rd107;
	st.global.u32 	[%rd114], %r118;
	add.s64 	%rd127, %rd114, %rd107;
$L__BB2_33:
	setp.eq.s32 	%p26, %r59, 0;
	@%p26 bra 	$L__BB2_39;
	and.b32  	%r60, %r54, 3;
	setp.lt.u32 	%p27, %r59, 4;
	@%p27 bra 	$L__BB2_36;
	mov.b32 	%r119, 0;
	st.global.u32 	[%rd127], %r119;
	mul.wide.u32 	%rd115, %r3, 4;
	add.s64 	%rd116, %rd127, %rd115;
	st.global.u32 	[%rd116], %r119;
	add.s64 	%rd117, %rd116, %rd115;
	st.global.u32 	[%rd117], %r119;
	add.s64 	%rd118, %rd117, %rd115;
	st.global.u32 	[%rd118], %r119;
	add.s64 	%rd127, %rd118, %rd115;
$L__BB2_36:
	setp.eq.s32 	%p28, %r60, 0;
	@%p28 bra 	$L__BB2_39;
	mul.wide.u32 	%rd41, %r3, 4;
	neg.s32 	%r138, %r60;
$L__BB2_38:
	.pragma "nounroll";
	mov.b32 	%r120, 0;
	st.global.u32 	[%rd127], %r120;
	add.s64 	%rd127, %rd127, %rd41;
	add.s32 	%r138, %r138, 1;
	setp.ne.s32 	%p29, %r138, 0;
	@%p29 bra 	$L__BB2_38;
$L__BB2_39:
	ret;

}
	// .globl	_ZN11chainer_trt6plugin21shift_fallback_kernelIfEEvPKT_iiiiiiiPS2_
.visible .entry _ZN11chainer_trt6plugin21shift_fallback_kernelIfEEvPKT_iiiiiiiPS2_(
	.param .u64 .ptr .align 1 _ZN11chainer_trt6plugin21shift_fallback_kernelIfEEvPKT_iiiiiiiPS2__param_0,
	.param .u32 _ZN11chainer_trt6plugin21shift_fallback_kernelIfEEvPKT_iiiiiiiPS2__param_1,
	.param .u32 _ZN11chainer_trt6plugin21shift_fallback_kernelIfEEvPKT_iiiiiiiPS2__param_2,
	.param .u32 _ZN11chainer_trt6plugin21shift_fallback_kernelIfEEvPKT_iiiiiiiPS2__param_3,
	.param .u32 _ZN11chainer_trt6plugin21shift_fallback_kernelIfEEvPKT_iiiiiiiPS2__param_4,
	.param .u32 _ZN11chainer_trt6plugin21shift_fallback_kernelIfEEvPKT_iiiiiiiPS2__param_5,
	.param .u32 _ZN11chainer_trt6plugin21shift_fallback_kernelIfEEvPKT_iiiiiiiPS2__param_6,
	.param .u32 _ZN11chainer_trt6plugin21shift_fallback_kernelIfEEvPKT_iiiiiiiPS2__param_7,
	.param .u64 .ptr .align 1 _ZN11chainer_trt6plugin21shift_fallback_kernelIfEEvPKT_iiiiiiiPS2__param_8
)
{
	.reg .pred 	%p<11>;
	.reg .b32 	%r<54>;
	.reg .b32 	%f<5>;
	.reg .b64 	%rd<9>;

	ld.param.u64 	%rd3, [_ZN11chainer_trt6plugin21shift_fallback_kernelIfEEvPKT_iiiiiiiPS2__param_0];
	ld.param.u32 	%r18, [_ZN11chainer_trt6plugin21shift_fallback_kernelIfEEvPKT_iiiiiiiPS2__param_1];
	ld.param.u32 	%r19, [_ZN11chainer_trt6plugin21shift_fallback_kernelIfEEvPKT_iiiiiiiPS2__param_2];
	ld.param.u32 	%r20, [_ZN11chainer_trt6plugin21shift_fallback_kernelIfEEvPKT_iiiiiiiPS2__param_3];
	ld.param.u32 	%r21, [_ZN11chainer_trt6plugin21shift_fallback_kernelIfEEvPKT_iiiiiiiPS2__param_4];
	ld.param.u32 	%r22, [_ZN11chainer_trt6plugin21shift_fallback_kernelIfEEvPKT_iiiiiiiPS2__param_5];
	ld.param.u32 	%r23, [_ZN11chainer_trt6plugin21shift_fallback_kernelIfEEvPKT_iiiiiiiPS2__param_6];
	ld.param.u32 	%r24, [_ZN11chainer_trt6plugin21shift_fallback_kernelIfEEvPKT_iiiiiiiPS2__param_7];
	ld.param.u64 	%rd4, [_ZN11chainer_trt6plugin21shift_fallback_kernelIfEEvPKT_iiiiiiiPS2__param_8];
	mul.lo.s32 	%r1, %r20, %r19;
	mul.lo.s32 	%r2, %r1, %r18;
	mov.u32 	%r25, %ctaid.y;
	mul.lo.s32 	%r3, %r2, %r25;
	mul.lo.s32 	%r4, %r22, %r21;
	mov.u32 	%r5, %ntid.x;
	mov.u32 	%r26, %ctaid.x;
	mov.u32 	%r27, %tid.x;
	mad.lo.s32 	%r53, %r26, %r5, %r27;
	setp.ge.u32 	%p1, %r53, %r2;
	@%p1 bra 	$L__BB3_5;
	add.s32 	%r7, %r4, -1;
	shr.u32 	%r8, %r7, 1;
	shr.u32 	%r28, %r21, 31;
	add.s32 	%r29, %r21, %r28;
	shr.s32 	%r9, %r29, 1;
	shr.u32 	%r30, %r22, 31;
	add.s32 	%r31, %r22, %r30;
	shr.s32 	%r10, %r31, 1;
	mov.u32 	%r32, %nctaid.x;
	mul.lo.s32 	%r11, %r5, %r32;
	div.u32 	%r12, %r18, %r4;
	cvta.to.global.u64 	%rd1, %rd4;
	cvta.to.global.u64 	%rd2, %rd3;
$L__BB3_2:
	div.u32 	%r14, %r53, %r1;
	mul.lo.s32 	%r33, %r14, %r1;
	sub.s32 	%r34, %r53, %r33;
	div.u32 	%r35, %r34, %r20;
	mul.lo.s32 	%r36, %r35, %r20;
	sub.s32 	%r37, %r34, %r36;
	div.u32 	%r38, %r14, %r12;
	setp.eq.s32 	%p2, %r38, %r8;
	setp.eq.s32 	%p3, %r38, %r7;
	selp.b32 	%r39, %r8, %r38, %p3;
	selp.b32 	%r40, %r7, %r39, %p2;
	div.u32 	%r41, %r40, %r22;
	sub.s32 	%r42, %r9, %r41;
	mul.lo.s32 	%r43, %r41, %r22;
	sub.s32 	%r44, %r43, %r40;
	add.s32 	%r45, %r10, %r44;
	setp.lt.u32 	%p4, %r40, %r4;
	selp.b32 	%r46, %r42, 0, %p4;
	selp.b32 	%r47, %r45, 0, %p4;
	mad.lo.s32 	%r15, %r46, %r23, %r35;
	mad.lo.s32 	%r16, %r47, %r24, %r37;
	setp.ge.s32 	%p5, %r15, %r19;
	or.b32  	%r48, %r16, %r15;
	setp.lt.s32 	%p6, %r48, 0;
	setp.ge.s32 	%p7, %r16, %r20;
	or.pred  	%p8, %p5, %p7;
	mov.f32 	%f4, 0f00000000;
	or.pred  	%p9, %p8, %p6;
	@%p9 bra 	$L__BB3_4;
	mad.lo.s32 	%r49, %r14, %r1, %r3;
	add.s32 	%r50, %r49, %r16;
	mad.lo.s32 	%r51, %r15, %r20, %r50;
	mul.wide.u32 	%rd5, %r51, 4;
	add.s64 	%rd6, %rd2, %rd5;
	ld.global.nc.f32 	%f4, [%rd6];
$L__BB3_4:
	add.s32 	%r52, %r53, %r3;
	mul.wide.u32 	%rd7, %r52, 4;
	add.s64 	%rd8, %rd1, %rd7;
	st.global.f32 	[%rd8], %f4;
	add.s32 	%r53, %r53, %r11;
	setp.lt.u32 	%p10, %r53, %r2;
	@%p10 bra 	$L__BB3_2;
$L__BB3_5:
	ret;

}
	// .globl	_ZN11chainer_trt6plugin12shift_kernelI6__halfLj7ELj7EEEvPKT_iiiiPS3_
.visible .entry _ZN11chainer_trt6plugin12shift_kernelI6__halfLj7ELj7EEEvPKT_iiiiPS3_(
	.param .u64 .ptr .align 1 _ZN11chainer_trt6plugin12shift_kernelI6__halfLj7ELj7EEEvPKT_iiiiPS3__param_0,
	.param .u32 _ZN11chainer_trt6plugin12shift_kernelI6__halfLj7ELj7EEEvPKT_iiiiPS3__param_1,
	.param .u32 _ZN11chainer_trt6plugin12shift_kernelI6__halfLj7ELj7EEEvPKT_iiiiPS3__param_2,
	.param .u32 _ZN11chainer_trt6plugin12shift_kernelI6__halfLj7ELj7EEEvPKT_iiiiPS3__param_3,
	.param .u32 _ZN11chainer_trt6plugin12shift_kernelI6__halfLj7ELj7EEEvPKT_iiiiPS3__param_4,
	.param .u64 .ptr .align 1 _ZN11chainer_trt6plugin12shift_kernelI6__halfLj7ELj7EEEvPKT_iiiiPS3__param_5
)
{
	.reg .pred 	%p<30>;
	.reg .b16 	%rs<22>;
	.reg .b32 	%r<133>;
	.reg .b64 	%rd<138>;

	ld.param.u64 	%rd45, [_ZN11chainer_trt6plugin12shift_kernelI6__halfLj7ELj7EEEvPKT_iiiiPS3__param_0];
	ld.param.u32 	%r64, [_ZN11chainer_trt6plugin12shift_kernelI6__halfLj7ELj7EEEvPKT_iiiiPS3__param_1];
	ld.param.u32 	%r65, [_ZN11chainer_trt6plugin12shift_kernelI6__halfLj7ELj7EEEvPKT_iiiiPS3__param_2];
	ld.param.u32 	%r66, [_ZN11chainer_trt6plugin12shift_kernelI6__halfLj7ELj7EEEvPKT_iiiiPS3__param_3];
	ld.param.u32 	%r67, [_ZN11chainer_trt6plugin12shift_kernelI6__halfLj7ELj7EEEvPKT_iiiiPS3__param_4];
	ld.param.u64 	%rd44, [_ZN11chainer_trt6plugin12shift_kernelI6__halfLj7ELj7EEEvPKT_iiiiPS3__param_5];
	cvta.to.global.u64 	%rd1, %rd45;
	mov.u32 	%r1, %ntid.x;
	mov.u32 	%r2, %nctaid.x;
	shl.b32 	%r69, %r2, 10;
	add.s32 	%r70, %r69, %r1;
	add.s32 	%r3, %r70, -1024;
	mul.hi.u32 	%r71, %r64, 1402438301;
	shr.u32 	%r72, %r71, 4;
	mov.u32 	%r4, %ctaid.y;
	div.u32 	%r5, %r4, %r72;
	cvt.u16.u32 	%rs3, %r5;
	mov.b32 	%r115, 48;
	setp.eq.s16 	%p1, %rs3, 24;
	@%p1 bra 	$L__BB4_4;
	setp.ne.s16 	%p2, %rs3, 48;
	@%p2 bra 	$L__BB4_3;
	mov.b32 	%r115, 24;
	bra.uni 	$L__BB4_4;
$L__BB4_3:
	setp.gt.u32 	%p3, %r5, 48;
	mov.b32 	%r116, 0;
	mov.u32 	%r115, %r5;
	mov.u32 	%r117, %r116;
	@%p3 bra 	$L__BB4_5;
$L__BB4_4:
	cvt.u16.u32 	%rs4, %r115;
	mul.lo.s16 	%rs5, %rs4, 37;
	shr.u16 	%rs6, %rs5, 8;
	sub.s16 	%rs7, %rs4, %rs6;
	and.b16  	%rs8, %rs7, 254;
	shr.u16 	%rs9, %rs8, 1;
	add.s16 	%rs10, %rs9, %rs6;
	and.b16  	%rs11, %rs10, 252;
	shr.u16 	%rs12, %rs11, 2;
	cvt.u32.u16 	%r75, %rs12;
	add.s32 	%r117, %r75, -3;
	mul.lo.s16 	%rs13, %rs12, 7;
	sub.s16 	%rs14, %rs4, %rs13;
	cvt.u32.u16 	%r76, %rs14;
	and.b32  	%r77, %r76, 255;
	sub.s32 	%r116, 3, %r77;
$L__BB4_5:
	mov.u32 	%r79, %ctaid.z;
	mad.lo.s32 	%r11, %r64, %r79, %r4;
	mul.lo.s32 	%r80, %r65, %r3;
	mov.u32 	%r12, %tid.x;
	mov.u32 	%r81, %ctaid.x;
	shl.b32 	%r13, %r81, 10;
	or.b32  	%r82, %r13, %r12;
	mad.lo.s32 	%r83, %r80, %r11, %r82;
	cvta.to.global.u64 	%rd46, %rd44;
	mul.wide.u32 	%rd47, %r83, 2;
	add.s64 	%rd127, %rd46, %rd47;
	mul.lo.s32 	%r14, %r116, %r67;
	add.s32 	%r84, %r14, %r82;
	setp.lt.s32 	%p4, %r84, 0;
	setp.ge.u32 	%p5, %r84, %r3;
	mov.b32 	%r120, 0;
	or.pred  	%p6, %p4, %p5;
	@%p6 bra 	$L__BB4_26;
	mul.lo.s32 	%r15, %r117, %r66;
	setp.lt.s32 	%p7, %r15, 1;
	mov.b32 	%r120, 0;
	@%p7 bra 	$L__BB4_19;
	mov.b32 	%r87, 0;
	// begin inline asm
	cvt.rn.f16.s32 %rs15, %r87;
	// end inline asm
	and.b32  	%r16, %r15, 15;
	setp.lt.u32 	%p8, %r15, 16;
	@%p8 bra 	$L__BB4_10;
	mul.wide.u32 	%rd3, %r3, 32;
	and.b32  	%r88, %r15, 2147483632;
	neg.s32 	%r118, %r88;
	mul.wide.u32 	%rd4, %r3, 2;
	mov.u64 	%rd119, %rd127;
$L__BB4_9:
	.pragma "nounroll";
	st.global.u16 	[%rd119], %rs15;
	add.s64 	%rd49, %rd119, %rd4;
	st.global.u16 	[%rd49], %rs15;
	add.s64 	%rd50, %rd49, %rd4;
	st.global.u16 	[%rd50], %rs15;
	add.s64 	%rd51, %rd50, %rd4;
	st.global.u16 	[%rd51], %rs15;
	add.s64 	%rd52, %rd51, %rd4;
	st.global.u16 	[%rd52], %rs15;
	add.s64 	%rd53, %rd52, %rd4;
	st.global.u16 	[%rd53], %rs15;
	add.s64 	%rd54, %rd53, %rd4;
	st.global.u16 	[%rd54], %rs15;
	add.s64 	%rd55, %rd54, %rd4;
	st.global.u16 	[%rd55], %rs15;
	add.s64 	%rd56, %rd55, %rd4;
	st.global.u16 	[%rd56], %rs15;
	add.s64 	%rd57, %rd56, %rd4;
	st.global.u16 	[%rd57], %rs15;
	add.s64 	%rd58, %rd57, %rd4;
	st.global.u16 	[%rd58], %rs15;
	add.s64 	%rd59, %rd58, %rd4;
	st.global.u16 	[%rd59], %rs15;
	add.s64 	%rd60, %rd59, %rd4;
	st.global.u16 	[%rd60], %rs15;
	add.s64 	%rd61, %rd60, %rd4;
	st.global.u16 	[%rd61], %rs15;
	add.s64 	%rd62, %rd61, %rd4;
	st.global.u16 	[%rd62], %rs15;
	add.s64 	%rd63, %rd62, %rd4;
	st.global.u16 	[%rd63], %rs15;
	add.s64 	%rd127, %rd119, %rd3;
	add.s32 	%r118, %r118, 16;
	setp.ne.s32 	%p9, %r118, 0;
	add.s64 	%rd119, %rd63, %rd4;
	@%p9 bra 	$L__BB4_9;
$L__BB4_10:
	setp.eq.s32 	%p10, %r16, 0;
	mov.u32 	%r120, %r15;
	@%p10 bra 	$L__BB4_19;
	and.b32  	%r20, %r15, 7;
	setp.lt.u32 	%p11, %r16, 8;
	@%p11 bra 	$L__BB4_13;
	st.global.u16 	[%rd127], %rs15;
	mul.wide.u32 	%rd65, %r3, 2;
	add.s64 	%rd66, %rd127, %rd65;
	st.global.u16 	[%rd66], %rs15;
	add.s64 	%rd67, %rd66, %rd65;
	st.global.u16 	[%rd67], %rs15;
	add.s64 	%rd68, %rd67, %rd65;
	st.global.u16 	[%rd68], %rs15;
	add.s64 	%rd69, %rd68, %rd65;
	st.global.u16 	[%rd69], %rs15;
	add.s64 	%rd70, %rd69, %rd65;
	st.global.u16 	[%rd70], %rs15;
	add.s64 	%rd71, %rd70, %rd65;
	st.global.u16 	[%rd71], %rs15;
	add.s64 	%rd72, %rd71, %rd65;
	st.global.u16 	[%rd72], %rs15;
	add.s64 	%rd127, %rd72, %rd65;
$L__BB4_13:
	setp.eq.s32 	%p12, %r20, 0;
	mov.u32 	%r120, %r15;
	@%p12 bra 	$L__BB4_19;
	and.b32  	%r21, %r15, 3;
	setp.lt.u32 	%p13, %r20, 4;
	@%p13 bra 	$L__BB4_16;
	st.global.u16 	[%rd127], %rs15;
	mul.wide.u32 	%rd74, %r3, 2;
	add.s64 	%rd75, %rd127, %rd74;
	st.global.u16 	[%rd75], %rs15;
	add.s64 	%rd76, %rd75, %rd74;
	st.global.u16 	[%rd76], %rs15;
	add.s64 	%rd77, %rd76, %rd74;
	st.global.u16 	[%rd77], %rs15;
	add.s64 	%rd127, %rd77, %rd74;
$L__BB4_16:
	setp.eq.s32 	%p14, %r21, 0;
	mov.u32 	%r120, %r15;
	@%p14 bra 	$L__BB4_19;
	mul.wide.u32 	%rd16, %r3, 2;
	neg.s32 	%r119, %r21;
$L__BB4_18:
	.pragma "nounroll";
	st.global.u16 	[%rd127], %rs15;
	add.s64 	%rd127, %rd127, %rd16;
	add.s32 	%r119, %r119, 1;
	setp.ne.s32 	%p15, %r119, 0;
	mov.u32 	%r120, %r15;
	@%p15 bra 	$L__BB4_18;
$L__BB4_19:
	add.s32 	%r89, %r15, %r65;
	min.s32 	%r26, %r65, %r89;
	setp.ge.u32 	%p16, %r120, %r26;
	@%p16 bra 	$L__BB4_26;
	sub.s32 	%r91, %r26, %r120;
	and.b32  	%r27, %r91, 3;
	setp.eq.s32 	%p17, %r27, 0;
	mov.u32 	%r124, %r120;
	@%p17 bra 	$L__BB4_23;
	add.s32 	%r92, %r12, %r14;
	mad.lo.s32 	%r93, %r65, %r11, %r120;
	sub.s32 	%r94, %r93, %r15;
	mad.lo.s32 	%r95, %r94, %r3, %r92;
	add.s32 	%r122, %r95, %r13;
	mul.wide.u32 	%rd20, %r3, 2;
	neg.s32 	%r121, %r27;
	add.s32 	%r124, %r120, %r27;
$L__BB4_22:
	.pragma "nounroll";
	mul.wide.u32 	%rd79, %r122, 2;
	add.s64 	%rd80, %rd1, %rd79;
	ld.global.nc.u16 	%rs16, [%rd80];
	st.global.u16 	[%rd127], %rs16;
	add.s32 	%r122, %r122, %r3;
	add.s64 	%rd127, %rd127, %rd20;
	add.s32 	%r121, %r121, 1;
	setp.ne.s32 	%p18, %r121, 0;
	@%p18 bra 	$L__BB4_22;
$L__BB4_23:
	sub.s32 	%r96, %r120, %r26;
	setp.gt.u32 	%p19, %r96, -4;
	mov.u32 	%r120, %r124;
	@%p19 bra 	$L__BB4_26;
	sub.s32 	%r129, %r124, %r26;
	mad.lo.s32 	%r97, %r65, %r11, %r124;
	sub.s32 	%r98, %r97, %r15;
	add.s32 	%r99, %r12, %r14;
	mad.lo.s32 	%r100, %r98, %r3, %r99;
	add.s32 	%r101, %r100, %r13;
	add.s32 	%r102, %r101, %r1;
	add.s32 	%r128, %r102, %r69;
	shl.b32 	%r39, %r3, 2;
	shl.b32 	%r104, %r2, 11;
	add.s32 	%r105, %r101, %r104;
	shl.b32 	%r106, %r1, 1;
	add.s32 	%r127, %r105, %r106;
	mad.lo.s32 	%r107, %r2, 3072, %r101;
	mad.lo.s32 	%r126, %r1, 3, %r107;
	add.s32 	%r125, %r101, -1024;
	mul.wide.u32 	%rd25, %r3, 8;
	mul.wide.u32 	%rd26, %r3, 2;
	mov.u64 	%rd131, %rd127;
$L__BB4_25:
	add.s32 	%r108, %r125, 1024;
	mul.wide.u32 	%rd81, %r108, 2;
	add.s64 	%rd82, %rd1, %rd81;
	ld.global.nc.u16 	%rs17, [%rd82];
	st.global.u16 	[%rd131], %rs17;
	add.s32 	%r109, %r128, -1024;
	mul.wide.u32 	%rd83, %r109, 2;
	add.s64 	%rd84, %rd1, %rd83;
	ld.global.nc.u16 	%rs18, [%rd84];
	add.s64 	%rd85, %rd131, %rd26;
	st.global.u16 	[%rd85], %rs18;
	add.s32 	%r110, %r127, -2048;
	mul.wide.u32 	%rd86, %r110, 2;
	add.s64 	%rd87, %rd1, %rd86;
	ld.global.nc.u16 	%rs19, [%rd87];
	add.s64 	%rd88, %rd85, %rd26;
	st.global.u16 	[%rd88], %rs19;
	add.s32 	%r111, %r126, -3072;
	mul.wide.u32 	%rd89, %r111, 2;
	add.s64 	%rd90, %rd1, %rd89;
	ld.global.nc.u16 	%rs20, [%rd90];
	add.s64 	%rd91, %rd88, %rd26;
	st.global.u16 	[%rd91], %rs20;
	add.s32 	%r129, %r129, 4;
	add.s32 	%r128, %r128, %r39;
	add.s32 	%r127, %r127, %r39;
	add.s32 	%r126, %r126, %r39;
	add.s32 	%r125, %r125, %r39;
	add.s64 	%rd127, %rd131, %rd25;
	setp.ne.s32 	%p20, %r129, 0;
	add.s64 	%rd131, %rd91, %rd26;
	mov.u32 	%r120, %r26;
	@%p20 bra 	$L__BB4_25;
$L__BB4_26:
	setp.ge.s32 	%p21, %r120, %r65;
	@%p21 bra 	$L__BB4_39;
	mov.b32 	%r112, 0;
	// begin inline asm
	cvt.rn.f16.s32 %rs21, %r112;
	// end inline asm
	sub.s32 	%r54, %r65, %r120;
	and.b32  	%r55, %r54, 15;
	sub.s32 	%r113, %r120, %r65;
	setp.gt.u32 	%p22, %r113, -16;
	@%p22 bra 	$L__BB4_30;
	mul.wide.u32 	%rd31, %r3, 32;
	and.b32  	%r114, %r54, -16;
	neg.s32 	%r131, %r114;
	mul.wide.u32 	%rd32, %r3, 2;
	mov.u64 	%rd133, %rd127;
$L__BB4_29:
	.pragma "nounroll";
	st.global.u16 	[%rd133], %rs21;
	add.s64 	%rd92, %rd133, %rd32;
	st.global.u16 	[%rd92], %rs21;
	add.s64 	%rd93, %rd92, %rd32;
	st.global.u16 	[%rd93], %rs21;
	add.s64 	%rd94, %rd93, %rd32;
	st.global.u16 	[%rd94], %rs21;
	add.s64 	%rd95, %rd94, %rd32;
	st.global.u16 	[%rd95], %rs21;
	add.s64 	%rd96, %rd95, %rd32;
	st.global.u16 	[%rd96], %rs21;
	add.s64 	%rd97, %rd96, %rd32;
	st.global.u16 	[%rd97], %rs21;
	add.s64 	%rd98, %rd97, %rd32;
	st.global.u16 	[%rd98], %rs21;
	add.s64 	%rd99, %rd98, %rd32;
	st.global.u16 	[%rd99], %rs21;
	add.s64 	%rd100, %rd99, %rd32;
	st.global.u16 	[%rd100], %rs21;
	add.s64 	%rd101, %rd100, %rd32;
	st.global.u16 	[%rd101], %rs21;
	add.s64 	%rd102, %rd101, %rd32;
	st.global.u16 	[%rd102], %rs21;
	add.s64 	%rd103, %rd102, %rd32;
	st.global.u16 	[%rd103], %rs21;
	add.s64 	%rd104, %rd103, %rd32;
	st.global.u16 	[%rd104], %rs21;
	add.s64 	%rd105, %rd104, %rd32;
	st.global.u16 	[%rd105], %rs21;
	add.s64 	%rd106, %rd105, %rd32;
	st.global.u16 	[%rd106], %rs21;
	add.s64 	%rd127, %rd133, %rd31;
	add.s32 	%r131, %r131, 16;
	setp.ne.s32 	%p23, %r131, 0;
	add.s64 	%rd133, %rd106, %rd32;
	@%p23 bra 	$L__BB4_29;
$L__BB4_30:
	setp.eq.s32 	%p24, %r55, 0;
	@%p24 bra 	$L__BB4_39;
	and.b32  	%r59, %r54, 7;
	setp.lt.u32 	%p25, %r55, 8;
	@%p25 bra 	$L__BB4_33;
	st.global.u16 	[%rd127], %rs21;
	mul.wide.u32 	%rd107, %r3, 2;
	add.s64 	%rd108, %rd127, %rd107;
	st.global.u16 	[%rd108], %rs21;
	add.s64 	%rd109, %rd108, %rd107;
	st.global.u16 	[%rd109], %rs21;
	add.s64 	%rd110, %rd109, %rd107;
	st.global.u16 	[%rd110], %rs21;
	add.s64 	%rd111, %rd110, %rd107;
	st.global.u16 	[%rd111], %rs21;
	add.s64 	%rd112, %rd111, %rd107;
	st.global.u16 	[%rd112], %rs21;
	add.s64 	%rd113, %rd112, %rd107;
	st.global.u16 	[%rd113], %rs21;
	add.s64 	%rd114, %rd113, %rd107;
	st.global.u16 	[%rd114], %rs21;
	add.s64 	%rd127, %rd114, %rd107;
$L__BB4_33:
	setp.eq.s32 	%p26, %r59, 0;
	@%p26 bra 	$L__BB4_39;
	and.b32  	%r60, %r54, 3;
	setp.lt.u32 	%p27, %r59, 4;
	@%p27 bra 	$L__BB4_36;
	st.global.u16 	[%rd127], %rs21;
	mul.wide.u32 	%rd115, %r3, 2;
	add.s64 	%rd116, %rd127, %rd115;
	st.global.u16 	[%rd116], %rs21;
	add.s64 	%rd117, %rd116, %rd115;
	st.global.u16 	[%rd117], %rs21;
	add.s64 	%rd118, %rd117, %rd115;
	st.global.u16 	[%rd118], %rs21;
	add.s64 	%rd127, %rd118, %rd115;
$L__BB4_36:
	setp.eq.s32 	%p28, %r60, 0;
	@%p28 bra 	$L__BB4_39;
	mul.wide.u32 	%rd41, %r3, 2;
	neg.s32 	%r132, %r60;
$L__BB4_38:
	.pragma "nounroll";
	st.global.u16 	[%rd127], %rs21;
	add.s64 	%rd127, %rd127, %rd41;
	add.s32 	%r132, %r132, 1;
	setp.ne.s32 	%p29, %r132, 0;
	@%p29 bra 	$L__BB4_38;
$L__BB4_39:
	ret;

}
	// .globl	_ZN11chainer_trt6plugin12shift_kernelI6__halfLj5ELj5EEEvPKT_iiiiPS3_
.visible .entry _ZN11chainer_trt6plugin12shift_kernelI6__halfLj5ELj5EEEvPKT_iiiiPS3_(
	.param .u64 .ptr .align 1 _ZN11chainer_trt6plugin12shift_kernelI6__halfLj5ELj5EEEvPKT_iiiiPS3__param_0,
	.param .u32 _ZN11chainer_trt6plugin12shift_kernelI6__halfLj5ELj5EEEvPKT_iiiiPS3__param_1,
	.param .u32 _ZN11chainer_trt6plugin12shift_kernelI6__halfLj5ELj5EEEvPKT_iiiiPS3__param_2,
	.param .u32 _ZN11chainer_trt6plugin12shift_kernelI6__halfLj5ELj5EEEvPKT_iiiiPS3__param_3,
	.param .u32 _ZN11chainer_trt6plugin12shift_kernelI6__halfLj5ELj5EEEvPKT_iiiiPS3__param_4,
	.param .u64 .ptr .align 1 _ZN11chainer_trt6plugin12shift_kernelI6__halfLj5ELj5EEEvPKT_iiiiPS3__param_5
)
{
	.reg .pred 	%p<30>;
	.reg .b16 	%rs<16>;
	.reg .b32 	%r<133>;
	.reg .b64 	%rd<138>;

	ld.param.u64 	%rd45, [_ZN11chainer_trt6plugin12shift_kernelI6__halfLj5ELj5EEEvPKT_iiiiPS3__param_0];
	ld.param.u32 	%r64, [_ZN11chainer_trt6plugin12shift_kernelI6__halfLj5ELj5EEEvPKT_iiiiPS3__param_1];
	ld.param.u32 	%r65, [_ZN11chainer_trt6plugin12shift_kernelI6__halfLj5ELj5EEEvPKT_iiiiPS3__param_2];
	ld.param.u32 	%r66, [_ZN11chainer_trt6plugin12shift_kernelI6__halfLj5ELj5EEEvPKT_iiiiPS3__param_3];
	ld.param.u32 	%r67, [_ZN11chainer_trt6plugin12shift_kernelI6__halfLj5ELj5EEEvPKT_iiiiPS3__param_4];
	ld.param.u64 	%rd44, [_ZN11chainer_trt6plugin12shift_kernelI6__halfLj5ELj5EEEvPKT_iiiiPS3__param_5];
	cvta.to.global.u64 	%rd1, %rd45;
	mov.u32 	%r1, %ntid.x;
	mov.u32 	%r2, %nctaid.x;
	shl.b32 	%r69, %r2, 10;
	add.s32 	%r70, %r69, %r1;
	add.s32 	%r3, %r70, -1024;
	mul.hi.u32 	%r71, %r64, 1374389535;
	shr.u32 	%r72, %r71, 3;
	mov.u32 	%r4, %ctaid.y;
	div.u32 	%r5, %r4, %r72;
	cvt.u16.u32 	%rs3, %r5;
	mov.b32 	%r115, 24;
	setp.eq.s16 	%p1, %rs3, 12;
	@%p1 bra 	$L__BB5_4;
	setp.ne.s16 	%p2, %rs3, 24;
	@%p2 bra 	$L__BB5_3;
	mov.b32 	%r115, 12;
	bra.uni 	$L__BB5_4;
$L__BB5_3:
	setp.gt.u32 	%p3, %r5, 24;
	mov.b32 	%r116, 0;
	mov.u32 	%r115, %r5;
	mov.u32 	%r117, %r116;
	@%p3 bra 	$L__BB5_5;
$L__BB5_4:
	cvt.u16.u32 	%rs4, %r115;
	mul.lo.s16 	%rs5, %rs4, 205;
	shr.u16 	%rs6, %rs5, 10;
	cvt.u32.u16 	%r75, %rs6;
	add.s32 	%r117, %r75, -2;
	mul.lo.s16 	%rs7, %rs6, 5;
	sub.s16 	%rs8, %rs4, %rs7;
	cvt.u32.u16 	%r76, %rs8;
	and.b32  	%r77, %r76, 255;
	sub.s32 	%r116, 2, %r77;
$L__BB5_5:
	mov.u32 	%r79, %ctaid.z;
	mad.lo.s32 	%r11, %r64, %r79, %r4;
	mul.lo.s32 	%r80, %r65, %r3;
	mov.u32 	%r12, %tid.x;
	mov.u32 	%r81, %ctaid.x;
	shl.b32 	%r13, %r81, 10;
	or.b32  	%r82, %r13, %r12;
	mad.lo.s32 	%r83, %r80, %r11, %r82;
	cvta.to.global.u64 	%rd46, %rd44;
	mul.wide.u32 	%rd47, %r83, 2;
	add.s64 	%rd127, %rd46, %rd47;
	mul.lo.s32 	%r14, %r116, %r67;
	add.s32 	%r84, %r14, %r82;
	setp.lt.s32 	%p4, %r84, 0;
	setp.ge.u32 	%p5, %r84, %r3;
	mov.b32 	%r120, 0;
	or.pred  	%p6, %p4, %p5;
	@%p6 bra 	$L__BB5_26;
	mul.lo.s32 	%r15, %r117, %r66;
	setp.lt.s32 	%p7, %r15, 1;
	mov.b32 	%r120, 0;
	@%p7 bra 	$L__BB5_19;
	mov.b32 	%r87, 0;
	// begin inline asm
	cvt.rn.f16.s32 %rs9, %r87;
	// end inline asm
	and.b32  	%r16, %r15, 15;
	setp.lt.u32 	%p8, %r15, 16;
	@%p8 bra 	$L__BB5_10;
	mul.wide.u32 	%rd3, %r3, 32;
	and.b32  	%r88, %r15, 2147483632;
	neg.s32 	%r118, %r88;
	mul.wide.u32 	%rd4, %r3, 2;
	mov.u64 	%rd119, %rd127;
$L__BB5_9:
	.pragma "nounroll";
	st.global.u16 	[%rd119], %rs9;
	add.s64 	%rd49, %rd119, %rd4;
	st.global.u16 	[%rd49], %rs9;
	add.s64 	%rd50, %rd49, %rd4;
	st.global.u16 	[%rd50], %rs9;
	add.s64 	%rd51, %rd50, %rd4;
	st.global.u16 	[%rd51], %rs9;
	add.s64 	%rd52, %rd51, %rd4;
	st.global.u16 	[%rd52], %rs9;
	add.s64 	%rd53, %rd52, %rd4;
	st.global.u16 	[%rd53], %rs9;
	add.s64 	%rd54, %rd53, %rd4;
	st.global.u16 	[%rd54], %rs9;
	add.s64 	%rd55, %rd54, %rd4;
	st.global.u16 	[%rd55], %rs9;
	add.s64 	%rd56, %rd55, %rd4;
	st.global.u16 	[%rd56], %rs9;
	add.s64 	%rd57, %rd56, %rd4;
	st.global.u16 	[%rd57], %rs9;
	add.s64 	%rd58, %rd57, %rd4;
	st.global.u16 	[%rd58], %rs9;
	add.s64 	%rd59, %rd58, %rd4;
	st.global.u16 	[%rd59], %rs9;
	add.s64 	%rd60, %rd59, %rd4;
	st.global.u16 	[%rd60], %rs9;
	add.s64 	%rd61, %rd60, %rd4;
	st.global.u16 	[%rd61], %rs9;
	add.s64 	%rd62, %rd61, %rd4;
	st.global.u16 	[%rd62], %rs9;
	add.s64 	%rd63, %rd62, %rd4;
	st.global.u16 	[%rd63], %rs9;
	add.s64 	%rd127, %rd119, %rd3;
	add.s32 	%r118, %r118, 16;
	setp.ne.s32 	%p9, %r118, 0;
	add.s64 	%rd119, %rd63, %rd4;
	@%p9 bra 	$L__BB5_9;
$L__BB5_10:
	setp.eq.s32 	%p10, %r16, 0;
	mov.u32 	%r120, %r15;
	@%p10 bra 	$L__BB5_19;
	and.b32  	%r20, %r15, 7;
	setp.lt.u32 	%p11, %r16, 8;
	@%p11 bra 	$L__BB5_13;
	st.global.u16 	[%rd127], %rs9;
	mul.wide.u32 	%rd65, %r3, 2;
	add.s64 	%rd66, %rd127, %rd65;
	st.global.u16 	[%rd66], %rs9;
	add.s64 	%rd67, %rd66, %rd65;
	st.global.u16 	[%rd67], %rs9;
	add.s64 	%rd68, %rd67, %rd65;
	st.global.u16 	[%rd68], %rs9;
	add.s64 	%rd69, %rd68, %rd65;
	st.global.u16 	[%rd69], %rs9;
	add.s64 	%rd70, %rd69, %rd65;
	st.global.u16 	[%rd70], %rs9;
	add.s64 	%rd71, %rd70, %rd65;
	st.global.u16 	[%rd71], %rs9;
	add.s64 	%rd72, %rd71, %rd65;
	st.global.u16 	[%rd72], %rs9;
	add.s64 	%rd127, %rd72, %rd65;
$L__BB5_13:
	setp.eq.s32 	%p12, %r20, 0;
	mov.u32 	%r120, %r15;
	@%p12 bra 	$L__BB5_19;
	and.b32  	%r21, %r15, 3;
	setp.lt.u32 	%p13, %r20, 4;
	@%p13 bra 	$L__BB5_16;
	st.global.u16 	[%rd127], %rs9;
	mul.wide.u32 	%rd74, %r3, 2;
	add.s64 	%rd75, %rd127, %rd74;
	st.global.u16 	[%rd75], %rs9;
	add.s64 	%rd76, %rd75, %rd74;
	st.global.u16 	[%rd76], %rs9;
	add.s64 	%rd77, %rd76, %rd74;
	st.global.u16 	[%rd77], %rs9;
	add.s64 	%rd127, %rd77, %rd74;
$L__BB5_16:
	setp.eq.s32 	%p14, %r21, 0;
	mov.u32 	%r120, %r15;
	@%p14 bra 	$L__BB5_19;
	mul.wide.u32 	%rd16, %r3, 2;
	neg.s32 	%r119, %r21;
$L__BB5_18:
	.pragma "nounroll";
	st.global.u16 	[%rd127], %rs9;
	add.s64 	%rd127, %rd127, %rd16;
	add.s32 	%r119, %r119, 1;
	setp.ne.s32 	%p15, %r119, 0;
	mov.u32 	%r120, %r15;
	@%p15 bra 	$L__BB5_18;
$L__BB5_19:
	add.s32 	%r89, %r15, %r65;
	min.s32 	%r26, %r65, %r89;
	setp.ge.u32 	%p16, %r120, %r26;
	@%p16 bra 	$L__BB5_26;
	sub.s32 	%r91, %r26, %r120;
	and.b32  	%r27, %r91, 3;
	setp.eq.s32 	%p17, %r27, 0;
	mov.u32 	%r124, %r120;
	@%p17 bra 	$L__BB5_23;
	add.s32 	%r92, %r12, %r14;
	mad.lo.s32 	%r93, %r65, %r11, %r120;
	sub.s32 	%r94, %r93, %r15;
	mad.lo.s32 	%r95, %r94, %r3, %r92;
	add.s32 	%r122, %r95, %r13;
	mul.wide.u32 	%rd20, %r3, 2;
	neg.s32 	%r121, %r27;
	add.s32 	%r124, %r120, %r27;
$L__BB5_22:
	.pragma "nounroll";
	mul.wide.u32 	%rd79, %r122, 2;
	add.s64 	%rd80, %rd1, %rd79;
	ld.global.nc.u16 	%rs10, [%rd80];
	st.global.u16 	[%rd127], %rs10;
	add.s32 	%r122, %r122, %r3;
	add.s64 	%rd127, %rd127, %rd20;
	add.s32 	%r121, %r121, 1;
	setp.ne.s32 	%p18, %r121, 0;
	@%p18 bra 	$L__BB5_22;
$L__BB5_23:
	sub.s32 	%r96, %r120, %r26;
	setp.gt.u32 	%p19, %r96, -4;
	mov.u32 	%r120, %r124;
	@%p19 bra 	$L__BB5_26;
	sub.s32 	%r129, %r124, %r26;
	mad.lo.s32 	%r97, %r65, %r11, %r124;
	sub.s32 	%r98, %r97, %r15;
	add.s32 	%r99, %r12, %r14;
	mad.lo.s32 	%r100, %r98, %r3, %r99;
	add.s32 	%r101, %r100, %r13;
	add.s32 	%r102, %r101, %r1;
	add.s32 	%r128, %r102, %r69;
	shl.b32 	%r39, %r3, 2;
	shl.b32 	%r104, %r2, 11;
	add.s32 	%r105, %r101, %r104;
	shl.b32 	%r106, %r1, 1;
	add.s32 	%r127, %r105, %r106;
	mad.lo.s32 	%r107, %r2, 3072, %r101;
	mad.lo.s32 	%r126, %r1, 3, %r107;
	add.s32 	%r125, %r101, -1024;
	mul.wide.u32 	%rd25, %r3, 8;
	mul.wide.u32 	%rd26, %r3, 2;
	mov.u64 	%rd131, %rd127;
$L__BB5_25:
	add.s32 	%r108, %r125, 1024;
	mul.wide.u32 	%rd81, %r108, 2;
	add.s64 	%rd82, %rd1, %rd81;
	ld.global.nc.u16 	%rs11, [%rd82];
	st.global.u16 	[%rd131], %rs11;
	add.s32 	%r109, %r128, -1024;
	mul.wide.u32 	%rd83, %r109, 2;
	add.s64 	%rd84, %rd1, %rd83;
	ld.global.nc.u16 	%rs12, [%rd84];
	add.s64 	%rd85, %rd131, %rd26;
	st.global.u16 	[%rd85], %rs12;
	add.s32 	%r110, %r127, -2048;
	mul.wide.u32 	%rd86, %r110, 2;
	add.s64 	%rd87, %rd1, %rd86;
	ld.global.nc.u16 	%rs13, [%rd87];
	add.s64 	%rd88, %rd85, %rd26;
	st.global.u16 	[%rd88], %rs13;
	add.s32 	%r111, %r126, -3072;
	mul.wide.u32 	%rd89, %r111, 2;
	add.s64 	%rd90, %rd1, %rd89;
	ld.global.nc.u16 	%rs14, [%rd90];
	add.s64 	%rd91, %rd88, %rd26;
	st.global.u16 	[%rd91], %rs14;
	add.s32 	%r129, %r129, 4;
	add.s32 	%r128, %r128, %r39;
	add.s32 	%r127, %r127, %r39;
	add.s32 	%r126, %r126, %r39;
	add.s32 	%r125, %r125, %r39;
	add.s64 	%rd127, %rd131, %rd25;
	setp.ne.s32 	%p20, %r129, 0;
	add.s64 	%rd131, %rd91, %rd26;
	mov.u32 	%r120, %r26;
	@%p20 bra 	$L__BB5_25;
$L__BB5_26:
	setp.ge.s32 	%p21, %r120, %r65;
	@%p21 bra 	$L__BB5_39;
	mov.b32 	%r112, 0;
	// begin inline asm
	cvt.rn.f16.s32 %rs15, %r112;
	// end inline asm
	sub.s32 	%r54, %r65, %r120;
	and.b32  	%r55, %r54, 15;
	sub.s32 	%r113, %r120, %r65;
	setp.gt.u32 	%p22, %r113, -16;
	@%p22 bra 	$L__BB5_30;
	mul.wide.u32 	%rd31, %r3, 32;
	and.b32  	%r114, %r54, -16;
	neg.s32 	%r131, %r114;
	mul.wide.u32 	%rd32, %r3, 2;
	mov.u64 	%rd133, %rd127;
$L__BB5_29:
	.pragma "nounroll";
	st.global.u16 	[%rd133], %rs15;
	add.s64 	%rd92, %rd133, %rd32;
	st.global.u16 	[%rd92], %rs15;
	add.s64 	%rd93, %rd92, %rd32;
	st.global.u16 	[%rd93], %rs15;
	add.s64 	%rd94, %rd93, %rd32;
	st.global.u16 	[%rd94], %rs15;
	add.s64 	%rd95, %rd94, %rd32;
	st.global.u16 	[%rd95], %rs15;
	add.s64 	%rd96, %rd95, %rd32;
	st.global.u16 	[%rd96], %rs15;
	add.s64 	%rd97, %rd96, %rd32;
	st.global.u16 	[%rd97], %rs15;
	add.s64 	%rd98, %rd97, %rd32;
	st.global.u16 	[%rd98], %rs15;
	add.s64 	%rd99, %rd98, %rd32;
	st.global.u16 	[%rd99], %rs15;
	add.s64 	%rd100, %rd99, %rd32;
	st.global.u16 	[%rd100], %rs15;
	add.s64 	%rd101, %rd100, %rd32;
	st.global.u16 	[%rd101], %rs15;
	add.s64 	%rd102, %rd101, %rd32;
	st.global.u16 	[%rd102], %rs15;
	add.s64 	%rd103, %rd102, %rd32;
	st.global.u16 	[%rd103], %rs15;
	add.s64 	%rd104, %rd103, %rd32;
	st.global.u16 	[%rd104], %rs15;
	add.s64 	%rd105, %rd104, %rd32;
	st.global.u16 	[%rd105], %rs15;
	add.s64 	%rd106, %rd105, %rd32;
	st.global.u16 	[%rd106], %rs15;
	add.s64 	%rd127, %rd133, %rd31;
	add.s32 	%r131, %r131, 16;
	setp.ne.s32 	%p23, %r131, 0;
	add.s64 	%rd133, %rd106, %rd32;
	@%p23 bra 	$L__BB5_29;
$L__BB5_30:
	setp.eq.s32 	%p24, %r55, 0;
	@%p24 bra 	$L__BB5_39;
	and.b32  	%r59, %r54, 7;
	setp.lt.u32 	%p25, %r55, 8;
	@%p25 bra 	$L__BB5_33;
	st.global.u16 	[%rd127], %rs15;
	mul.wide.u32 	%rd107, %r3, 2;
	add.s64 	%rd108, %rd127, %rd107;
	st.global.u16 	[%rd108], %rs15;
	add.s64 	%rd109, %rd108, %rd107;
	st.global.u16 	[%rd109], %rs15;
	add.s64 	%rd110, %rd109, %rd107;
	st.global.u16 	[%rd110], %rs15;
	add.s64 	%rd111, %rd110, %rd107;
	st.global.u16 	[%rd111], %rs15;
	add.s64 	%rd112, %rd111, %rd107;
	st.global.u16 	[%rd112], %rs15;
	add.s64 	%rd113, %rd112, %rd107;
	st.global.u16 	[%rd113], %rs15;
	add.s64 	%rd114, %rd113, %rd107;
	st.global.u16 	[%rd114], %rs15;
	add.s64 	%rd127, %rd114, %rd107;
$L__BB5_33:
	setp.eq.s32 	%p26, %r59, 0;
	@%p26 bra 	$L__BB5_39;
	and.b32  	%r60, %r54, 3;
	setp.lt.u32 	%p27, %r59, 4;
	@%p27 bra 	$L__BB5_36;
	st.global.u16 	[%rd127], %rs15;
	mul.wide.u32 	%rd115, %r3, 2;
	add.s64 	%rd116, %rd127, %rd115;
	st.global.u16 	[%rd116], %rs15;
	add.s64 	%rd117, %rd116, %rd115;
	st.global.u16 	[%rd117], %rs15;
	add.s64 	%rd118, %rd117, %rd115;
	st.global.u16 	[%rd118], %rs15;
	add.s64 	%rd127, %rd118, %rd115;
$L__BB5_36:
	setp.eq.s32 	%p28, %r60, 0;
	@%p28 bra 	$L__BB5_39;
	mul.wide.u32 	%rd41, %r3, 2;
	neg.s32 	%r132, %r60;
$L__BB5_38:
	.pragma "nounroll";
	st.global.u16 	[%rd127], %rs15;
	add.s64 	%rd127, %rd127, %rd41;
	add.s32 	%r132, %r132, 1;
	setp.ne.s32 	%p29, %r132, 0;
	@%p29 bra 	$L__BB5_38;
$L__BB5_39:
	ret;

}
	// .globl	_ZN11chainer_trt6plugin12shift_kernelI6__halfLj3ELj3EEEvPKT_iiiiPS3_
.visible .entry _ZN11chainer_trt6plugin12shift_kernelI6__halfLj3ELj3EEEvPKT_iiiiPS3_(
	.param .u64 .ptr .align 1 _ZN11chainer_trt6plugin12shift_kernelI6__halfLj3ELj3EEEvPKT_iiiiPS3__param_0,
	.param .u32 _ZN11chainer_trt6plugin12shift_kernelI6__halfLj3ELj3EEEvPKT_iiiiPS3__param_1,
	.param .u32 _ZN11chainer_trt6plugin12shift_kernelI6__halfLj3ELj3EEEvPKT_iiiiPS3__param_2,
	.param .u32 _ZN11chainer_trt6plugin12shift_kernelI6__halfLj3ELj3EEEvPKT_iiiiPS3__param_3,
	.param .u32 _ZN11chainer_trt6plugin12shift_kernelI6__halfLj3ELj3EEEvPKT_iiiiPS3__param_4,
	.param .u64 .ptr .align 1 _ZN11chainer_trt6plugin12shift_kernelI6__halfLj3ELj3EEEvPKT_iiiiPS3__param_5
)
{
	.reg .pred 	%p<30>;
	.reg .b16 	%rs<16>;
	.reg .b32 	%r<133>;
	.reg .b64 	%rd<138>;

	ld.param.u64 	%rd45, [_ZN11chainer_trt6plugin12shift_kernelI6__halfLj3ELj3EEEvPKT_iiiiPS3__param_0];
	ld.param.u32 	%r64, [_ZN11chainer_trt6plugin12shift_kernelI6__halfLj3ELj3EEEvPKT_iiiiPS3__param_1];
	ld.param.u32 	%r65, [_ZN11chainer_trt6plugin12shift_kernelI6__halfLj3ELj3EEEvPKT_iiiiPS3__param_2];
	ld.param.u32 	%r66, [_ZN11chainer_trt6plugin12shift_kernelI6__halfLj3ELj3EEEvPKT_iiiiPS3__param_3];
	ld.param.u32 	%r67, [_ZN11chainer_trt6plugin12shift_kernelI6__halfLj3ELj3EEEvPKT_iiiiPS3__param_4];
	ld.param.u64 	%rd44, [_ZN11chainer_trt6plugin12shift_kernelI6__halfLj3ELj3EEEvPKT_iiiiPS3__param_5];
	cvta.to.global.u64 	%rd1, %rd45;
	mov.u32 	%r1, %ntid.x;
	mov.u32 	%r2, %nctaid.x;
	shl.b32 	%r69, %r2, 10;
	add.s32 	%r70, %r69, %r1;
	add.s32 	%r3, %r70, -1024;
	mul.hi.u32 	%r71, %r64, 954437177;
	shr.u32 	%r72, %r71, 1;
	mov.u32 	%r4, %ctaid.y;
	div.u32 	%r5, %r4, %r72;
	cvt.u16.u32 	%rs3, %r5;
	mov.b32 	%r115, 8;
	setp.eq.s16 	%p1, %rs3, 4;
	@%p1 bra 	$L__BB6_4;
	setp.ne.s16 	%p2, %rs3, 8;
	@%p2 bra 	$L__BB6_3;
	mov.b32 	%r115, 4;
	bra.uni 	$L__BB6_4;
$L__BB6_3:
	setp.gt.u32 	%p3, %r5, 8;
	mov.b32 	%r116, 0;
	mov.u32 	%r115, %r5;
	mov.u32 	%r117, %r116;
	@%p3 bra 	$L__BB6_5;
$L__BB6_4:
	cvt.u16.u32 	%rs4, %r115;
	mul.lo.s16 	%rs5, %rs4, 171;
	shr.u16 	%rs6, %rs5, 9;
	cvt.u32.u16 	%r75, %rs6;
	add.s32 	%r117, %r75, -1;
	mul.lo.s16 	%rs7, %rs6, 3;
	sub.s16 	%rs8, %rs4, %rs7;
	cvt.u32.u16 	%r76, %rs8;
	and.b32  	%r77, %r76, 255;
	sub.s32 	%r116, 1, %r77;
$L__BB6_5:
	mov.u32 	%r79, %ctaid.z;
	mad.lo.s32 	%r11, %r64, %r79, %r4;
	mul.lo.s32 	%r80, %r65, %r3;
	mov.u32 	%r12, %tid.x;
	mov.u32 	%r81, %ctaid.x;
	shl.b32 	%r13, %r81, 10;
	or.b32  	%r82, %r13, %r12;
	mad.lo.s32 	%r83, %r80, %r11, %r82;
	cvta.to.global.u64 	%rd46, %rd44;
	mul.wide.u32 	%rd47, %r83, 2;
	add.s64 	%rd127, %rd46, %rd47;
	mul.lo.s32 	%r14, %r116, %r67;
	add.s32 	%r84, %r14, %r82;
	setp.lt.s32 	%p4, %r84, 0;
	setp.ge.u32 	%p5, %r84, %r3;
	mov.b32 	%r120, 0;
	or.pred  	%p6, %p4, %p5;
	@%p6 bra 	$L__BB6_26;
	mul.lo.s32 	%r15, %r117, %r66;
	setp.lt.s32 	%p7, %r15, 1;
	mov.b32 	%r120, 0;
	@%p7 bra 	$L__BB6_19;
	mov.b32 	%r87, 0;
	// begin inline asm
	cvt.rn.f16.s32 %rs9, %r87;
	// end inline asm
	and.b32  	%r16, %r15, 15;
	setp.lt.u32 	%p8, %r15, 16;
	@%p8 bra 	$L__BB6_10;
	mul.wide.u32 	%rd3, %r3, 32;
	and.b32  	%r88, %r15, 2147483632;
	neg.s32 	%r118, %r88;
	mul.wide.u32 	%rd4, %r3, 2;
	mov.u64 	%rd119, %rd127;
$L__BB6_9:
	.pragma "nounroll";
	st.global.u16 	[%rd119], %rs9;
	add.s64 	%rd49, %rd119, %rd4;
	st.global.u16 	[%rd49], %rs9;
	add.s64 	%rd50, %rd49, %rd4;
	st.global.u16 	[%rd50], %rs9;
	add.s64 	%rd51, %rd50, %rd4;
	st.global.u16 	[%rd51], %rs9;
	add.s64 	%rd52, %rd51, %rd4;
	st.global.u16 	[%rd52], %rs9;
	add.s64 	%rd53, %rd52, %rd4;
	st.global.u16 	[%rd53], %rs9;
	add.s64 	%rd54, %rd53, %rd4;
	st.global.u16 	[%rd54], %rs9;
	add.s64 	%rd55, %rd54, %rd4;
	st.global.u16 	[%rd55], %rs9;
	add.s64 	%rd56, %rd55, %rd4;
	st.global.u16 	[%rd56], %rs9;
	add.s64 	%rd57, %rd56, %rd4;
	st.global.u16 	[%rd57], %rs9;
	add.s64 	%rd58, %rd57, %rd4;
	st.global.u16 	[%rd58], %rs9;
	add.s64 	%rd59, %rd58, %rd4;
	st.global.u16 	[%rd59], %rs9;
	add.s64 	%rd60, %rd59, %rd4;
	st.global.u16 	[%rd60], %rs9;
	add.s64 	%rd61, %rd60, %rd4;
	st.global.u16 	[%rd61], %rs9;
	add.s64 	%rd62, %rd61, %rd4;
	st.global.u16 	[%rd62], %rs9;
	add.s64 	%rd63, %rd62, %rd4;
	st.global.u16 	[%rd63], %rs9;
	add.s64 	%rd127, %rd119, %rd3;
	add.s32 	%r118, %r118, 16;
	setp.ne.s32 	%p9, %r118, 0;
	add.s64 	%rd119, %rd63, %rd4;
	@%p9 bra 	$L__BB6_9;
$L__BB6_10:
	setp.eq.s32 	%p10, %r16, 0;
	mov.u32 	%r120, %r15;
	@%p10 bra 	$L__BB6_19;
	and.b32  	%r20, %r15, 7;
	setp.lt.u32 	%p11, %r16, 8;
	@%p11 bra 	$L__BB6_13;
	st.global.u16 	[%rd127], %rs9;
	mul.wide.u32 	%rd65, %r3, 2;
	add.s64 	%rd66, %rd127, %rd65;
	st.global.u16 	[%rd66], %rs9;
	add.s64 	%rd67, %rd66, %rd65;
	st.global.u16 	[%rd67], %rs9;
	add.s64 	%rd68, %rd67, %rd65;
	st.global.u16 	[%rd68], %rs9;
	add.s64 	%rd69, %rd68, %rd65;
	st.global.u16 	[%rd69], %rs9;
	add.s64 	%rd70, %rd69, %rd65;
	st.global.u16 	[%rd70], %rs9;
	add.s64 	%rd71, %rd70, %rd65;
	st.global.u16 	[%rd71], %rs9;
	add.s64 	%rd72, %rd71, %rd65;
	st.global.u16 	[%rd72], %rs9;
	add.s64 	%rd127, %rd72, %rd65;
$L__BB6_13:
	setp.eq.s32 	%p12, %r20, 0;
	mov.u32 	%r120, %r15;
	@%p12 bra 	$L__BB6_19;
	and.b32  	%r21, %r15, 3;
	setp.lt.u32 	%p13, %r20, 4;
	@%p13 bra 	$L__BB6_16;
	st.global.u16 	[%rd127], %rs9;
	mul.wide.u32 	%rd74, %r3, 2;
	add.s64 	%rd75, %rd127, %rd74;
	st.global.u16 	[%rd75], %rs9;
	add.s64 	%rd76, %rd75, %rd74;
	st.global.u16 	[%rd76], %rs9;
	add.s64 	%rd77, %rd76, %rd74;
	st.global.u16 	[%rd77], %rs9;
	add.s64 	%rd127, %rd77, %rd74;
$L__BB6_16:
	setp.eq.s32 	%p14, %r21, 0;
	mov.u32 	%r120, %r15;
	@%p14 bra 	$L__BB6_19;
	mul.wide.u32 	%rd16, %r3, 2;
	neg.s32 	%r119, %r21;
$L__BB6_18:
	.pragma "nounroll";
	st.global.u16 	[%rd127], %rs9;
	add.s64 	%rd127, %rd127, %rd16;
	add.s32 	%r119, %r119, 1;
	setp.ne.s32 	%p15, %r119, 0;
	mov.u32 	%r120, %r15;
	@%p15 bra 	$L__BB6_18;
$L__BB6_19:
	add.s32 	%r89, %r15, %r65;
	min.s32 	%r26, %r65, %r89;
	setp.ge.u32 	%p16, %r120, %r26;
	@%p16 bra 	$L__BB6_26;
	sub.s32 	%r91, %r26, %r120;
	and.b32  	%r27, %r91, 3;
	setp.eq.s32 	%p17, %r27, 0;
	mov.u32 	%r124, %r120;
	@%p17 bra 	$L__BB6_23;
	add.s32 	%r92, %r12, %r14;
	mad.lo.s32 	%r93, %r65, %r11, %r120;
	sub.s32 	%r94, %r93, %r15;
	mad.lo.s32 	%r95, %r94, %r3, %r92;
	add.s32 	%r122, %r95, %r13;
	mul.wide.u32 	%rd20, %r3, 2;
	neg.s32 	%r121, %r27;
	add.s32 	%r124, %r120, %r27;
$L__BB6_22:
	.pragma "nounroll";
	mul.wide.u32 	%rd79, %r122, 2;
	add.s64 	%rd80, %rd1, %rd79;
	ld.global.nc.u16 	%rs10, [%rd80];
	st.global.u16 	[%rd127], %rs10;
	add.s32 	%r122, %r122, %r3;
	add.s64 	%rd127, %rd127, %rd20;
	add.s32 	%r121, %r121, 1;
	setp.ne.s32 	%p18, %r121, 0;
	@%p18 bra 	$L__BB6_22;
$L__BB6_23:
	sub.s32 	%r96, %r120, %r26;
	setp.gt.u32 	%p19, %r96, -4;
	mov.u32 	%r120, %r124;
	@%p19 bra 	$L__BB6_26;
	sub.s32 	%r129, %r124, %r26;
	mad.lo.s32 	%r97, %r65, %r11, %r124;
	sub.s32 	%r98, %r97, %r15;
	add.s32 	%r99, %r12, %r14;
	mad.lo.s32 	%r100, %r98, %r3, %r99;
	add.s32 	%r101, %r100, %r13;
	add.s32 	%r102, %r101, %r1;
	add.s32 	%r128, %r102, %r69;
	shl.b32 	%r39, %r3, 2;
	shl.b32 	%r104, %r2, 11;
	add.s32 	%r105, %r101, %r104;
	shl.b32 	%r106, %r1, 1;
	add.s32 	%r127, %r105, %r106;
	mad.lo.s32 	%r107, %r2, 3072, %r101;
	mad.lo.s32 	%r126, %r1, 3, %r107;
	add.s32 	%r125, %r101, -1024;
	mul.wide.u32 	%rd25, %r3, 8;
	mul.wide.u32 	%rd26, %r3, 2;
	mov.u64 	%rd131, %rd127;
$L__BB6_25:
	add.s32 	%r108, %r125, 1024;
	mul.wide.u32 	%rd81, %r108, 2;
	add.s64 	%rd82, %rd1, %rd81;
	ld.global.nc.u16 	%rs11, [%rd82];
	st.global.u16 	[%rd131], %rs11;
	add.s32 	%r109, %r128, -1024;
	mul.wide.u32 	%rd83, %r109, 2;
	add.s64 	%rd84, %rd1, %rd83;
	ld.global.nc.u16 	%rs12, [%rd84];
	add.s64 	%rd85, %rd131, %rd26;
	st.global.u16 	[%rd85], %rs12;
	add.s32 	%r110, %r127, -2048;
	mul.wide.u32 	%rd86, %r110, 2;
	add.s64 	%rd87, %rd1, %rd86;
	ld.global.nc.u16 	%rs13, [%rd87];
	add.s64 	%rd88, %rd85, %rd26;
	st.global.u16 	[%rd88], %rs13;
	add.s32 	%r111, %r126, -3072;
	mul.wide.u32 	%rd89, %r111, 2;
	add.s64 	%rd90, %rd1, %rd89;
	ld.global.nc.u16 	%rs14, [%rd90];
	add.s64 	%rd91, %rd88, %rd26;
	st.global.u16 	[%rd91], %rs14;
	add.s32 	%r129, %r129, 4;
	add.s32 	%r128, %r128, %r39;
	add.s32 	%r127, %r127, %r39;
	add.s32 	%r126, %r126, %r39;
	add.s32 	%r125, %r125, %r39;
	add.s64 	%rd127, %rd131, %rd25;
	setp.ne.s32 	%p20, %r129, 0;
	add.s64 	%rd131, %rd91, %rd26;
	mov.u32 	%r120, %r26;
	@%p20 bra 	$L__BB6_25;
$L__BB6_26:
	setp.ge.s32 	%p21, %r120, %r65;
	@%p21 bra 	$L__BB6_39;
	mov.b32 	%r112, 0;
	// begin inline asm
	cvt.rn.f16.s32 %rs15, %r112;
	// end inline asm
	sub.s32 	%r54, %r65, %r120;
	and.b32  	%r55, %r54, 15;
	sub.s32 	%r113, %r120, %r65;
	setp.gt.u32 	%p22, %r113, -16;
	@%p22 bra 	$L__BB6_30;
	mul.wide.u32 	%rd31, %r3, 32;
	and.b32  	%r114, %r54, -16;
	neg.s32 	%r131, %r114;
	mul.wide.u32 	%rd32, %r3, 2;
	mov.u64 	%rd133, %rd127;
$L__BB6_29:
	.pragma "nounroll";
	st.global.u16 	[%rd133], %rs15;
	add.s64 	%rd92, %rd133, %rd32;
	st.global.u16 	[%rd92], %rs15;
	add.s64 	%rd93, %rd92, %rd32;
	st.global.u16 	[%rd93], %rs15;
	add.s64 	%rd94, %rd93, %rd32;
	st.global.u16 	[%rd94], %rs15;
	add.s64 	%rd95, %rd94, %rd32;
	st.global.u16 	[%rd95], %rs15;
	add.s64 	%rd96, %rd95, %rd32;
	st.global.u16 	[%rd96], %rs15;
	add.s64 	%rd97, %rd96, %rd32;
	st.global.u16 	[%rd97], %rs15;
	add.s64 	%rd98, %rd97, %rd32;
	st.global.u16 	[%rd98], %rs15;
	add.s64 	%rd99, %rd98, %rd32;
	st.global.u16 	[%rd99], %rs15;
	add.s64 	%rd100, %rd99, %rd32;
	st.global.u16 	[%rd100], %rs15;
	add.s64 	%rd101, %rd100, %rd32;
	st.global.u16 	[%rd101], %rs15;
	add.s64 	%rd102, %rd101, %rd32;
	st.global.u16 	[%rd102], %rs15;
	add.s64 	%rd103, %rd102, %rd32;
	st.global.u16 	[%rd103], %rs15;
	add.s64 	%rd104, %rd103, %rd32;
	st.global.u16 	[%rd104], %rs15;
	add.s64 	%rd105, %rd104, %rd32;
	st.global.u16 	[%rd105], %rs15;
	add.s64 	%rd106, %rd105, %rd32;
	st.global.u16 	[%rd106], %rs15;
	add.s64 	%rd127, %rd133, %rd31;
	add.s32 	%r131, %r131, 16;
	setp.ne.s32 	%p23, %r131, 0;
	add.s64 	%rd133, %rd106, %rd32;
	@%p23 bra 	$L__BB6_29;
$L__BB6_30:
	setp.eq.s32 	%p24, %r55, 0;
	@%p24 bra 	$L__BB6_39;
	and.b32  	%r59, %r54, 7;
	setp.lt.u32 	%p25, %r55, 8;
	@%p25 bra 	$L__BB6_33;
	st.global.u16 	[%rd127], %rs15;
	mul.wide.u32 	%rd107, %r3, 2;
	add.s64 	%rd108, %rd127, %rd107;
	st.global.u16 	[%rd108], %rs15;
	add.s64 	%rd109, %rd108, %rd107;
	st.global.u16 	[%rd109], %rs15;
	add.s64 	%rd110, %rd109, %rd107;
	st.global.u16 	[%rd110], %rs15;
	add.s64 	%rd111, %rd110, %rd107;
	st.global.u16 	[%rd111], %rs15;
	add.s64 	%rd112, %rd111, %rd107;
	st.global.u16 	[%rd112], %rs15;
	add.s64 	%rd113, %rd112, %rd107;
	st.global.u16 	[%rd113], %rs15;
	add.s64 	%rd114, %rd113, %rd107;
	st.global.u16 	[%rd114], %rs15;
	add.s64 	%rd127, %rd114, %rd107;
$L__BB6_33:
	setp.eq.s32 	%p26, %r59, 0;
	@%p26 bra 	$L__BB6_39;
	and.b32  	%r60, %r54, 3;
	setp.lt.u32 	%p27, %r59, 4;
	@%p27 bra 	$L__BB6_36;
	st.global.u16 	[%rd127], %rs15;
	mul.wide.u32 	%rd115, %r3, 2;
	add.s64 	%rd116, %rd127, %rd115;
	st.global.u16 	[%rd116], %rs15;
	add.s64 	%rd117, %rd116, %rd115;
	st.global.u16 	[%rd117], %rs15;
	add.s64 	%rd118, %rd117, %rd115;
	st.global.u16 	[%rd118], %rs15;
	add.s64 	%rd127, %rd118, %rd115;
$L__BB6_36:
	setp.eq.s32 	%p28, %r60, 0;
	@%p28 bra 	$L__BB6_39;
	mul.wide.u32 	%rd41, %r3, 2;
	neg.s32 	%r132, %r60;
$L__BB6_38:
	.pragma "nounroll";
	st.global.u16 	[%rd127], %rs15;
	add.s64 	%rd127, %rd127, %rd41;
	add.s32 	%r132, %r132, 1;
	setp.ne.s32 	%p29, %r132, 0;
	@%p29 bra 	$L__BB6_38;
$L__BB6_39:
	ret;

}
	// .globl	_ZN11chainer_trt6plugin21shift_fallback_kernelI6__halfEEvPKT_iiiiiiiPS3_
.visible .entry _ZN11chainer_trt6plugin21shift_fallback_kernelI6__halfEEvPKT_iiiiiiiPS3_(
	.param .u64 .ptr .align 1 _ZN11chainer_trt6plugin21shift_fallback_kernelI6__halfEEvPKT_iiiiiiiPS3__param_0,
	.param .u32 _ZN11chainer_trt6plugin21shift_fallback_kernelI6__halfEEvPKT_iiiiiiiPS3__param_1,
	.param .u32 _ZN11chainer_trt6plugin21shift_fallback_kernelI6__halfEEvPKT_iiiiiiiPS3__param_2,
	.param .u32 _ZN11chainer_trt6plugin21shift_fallback_kernelI6__halfEEvPKT_iiiiiiiPS3__param_3,
	.param .u32 _ZN11chainer_trt6plugin21shift_fallback_kernelI6__halfEEvPKT_iiiiiiiPS3__param_4,
	.param .u32 _ZN11chainer_trt6plugin21shift_fallback_kernelI6__halfEEvPKT_iiiiiiiPS3__param_5,
	.param .u32 _ZN11chainer_trt6plugin21shift_fallback_kernelI6__halfEEvPKT_iiiiiiiPS3__param_6,
	.param .u32 _ZN11chainer_trt6plugin21shift_fallback_kernelI6__halfEEvPKT_iiiiiiiPS3__param_7,
	.param .u64 .ptr .align 1 _ZN11chainer_trt6plugin21shift_fallback_kernelI6__halfEEvPKT_iiiiiiiPS3__param_8
)
{
	.reg .pred 	%p<11>;
	.reg .b16 	%rs<6>;
	.reg .b32 	%r<55>;
	.reg .b64 	%rd<9>;

	ld.param.u64 	%rd3, [_ZN11chainer_trt6plugin21shift_fallback_kernelI6__halfEEvPKT_iiiiiiiPS3__param_0];
	ld.param.u32 	%r18, [_ZN11chainer_trt6plugin21shift_fallback_kernelI6__halfEEvPKT_iiiiiiiPS3__param_1];
	ld.param.u32 	%r19, [_ZN11chainer_trt6plugin21shift_fallback_kernelI6__halfEEvPKT_iiiiiiiPS3__param_2];
	ld.param.u32 	%r20, [_ZN11chainer_trt6plugin21shift_fallback_kernelI6__halfEEvPKT_iiiiiiiPS3__param_3];
	ld.param.u32 	%r21, [_ZN11chainer_trt6plugin21shift_fallback_kernelI6__halfEEvPKT_iiiiiiiPS3__param_4];
	ld.param.u32 	%r22, [_ZN11chainer_trt6plugin21shift_fallback_kernelI6__halfEEvPKT_iiiiiiiPS3__param_5];
	ld.param.u32 	%r23, [_ZN11chainer_trt6plugin21shift_fallback_kernelI6__halfEEvPKT_iiiiiiiPS3__param_6];
	ld.param.u32 	%r24, [_ZN11chainer_trt6plugin21shift_fallback_kernelI6__halfEEvPKT_iiiiiiiPS3__param_7];
	ld.param.u64 	%rd4, [_ZN11chainer_trt6plugin21shift_fallback_kernelI6__halfEEvPKT_iiiiiiiPS3__param_8];
	mul.lo.s32 	%r1, %r20, %r19;
	mul.lo.s32 	%r2, %r1, %r18;
	mov.u32 	%r25, %ctaid.y;
	mul.lo.s32 	%r3, %r2, %r25;
	mul.lo.s32 	%r4, %r22, %r21;
	mov.u32 	%r5, %ntid.x;
	mov.u32 	%r26, %ctaid.x;
	mov.u32 	%r27, %tid.x;
	mad.lo.s32 	%r54, %r26, %r5, %r27;
	setp.ge.u32 	%p1, %r54, %r2;
	@%p1 bra 	$L__BB7_6;
	add.s32 	%r7, %r4, -1;
	shr.u32 	%r8, %r7, 1;
	shr.u32 	%r28, %r21, 31;
	add.s32 	%r29, %r21, %r28;
	shr.s32 	%r9, %r29, 1;
	shr.u32 	%r30, %r22, 31;
	add.s32 	%r31, %r22, %r30;
	shr.s32 	%r10, %r31, 1;
	mov.u32 	%r32, %nctaid.x;
	mul.lo.s32 	%r11, %r5, %r32;
	div.u32 	%r12, %r18, %r4;
	cvta.to.global.u64 	%rd1, %rd4;
	cvta.to.global.u64 	%rd2, %rd3;
$L__BB7_2:
	div.u32 	%r14, %r54, %r1;
	mul.lo.s32 	%r33, %r14, %r1;
	sub.s32 	%r34, %r54, %r33;
	div.u32 	%r35, %r34, %r20;
	mul.lo.s32 	%r36, %r35, %r20;
	sub.s32 	%r37, %r34, %r36;
	div.u32 	%r38, %r14, %r12;
	setp.eq.s32 	%p2, %r38, %r8;
	setp.eq.s32 	%p3, %r38, %r7;
	selp.b32 	%r39, %r8, %r38, %p3;
	selp.b32 	%r40, %r7, %r39, %p2;
	div.u32 	%r41, %r40, %r22;
	sub.s32 	%r42, %r9, %r41;
	mul.lo.s32 	%r43, %r41, %r22;
	sub.s32 	%r44, %r43, %r40;
	add.s32 	%r45, %r10, %r44;
	setp.lt.u32 	%p4, %r40, %r4;
	selp.b32 	%r46, %r42, 0, %p4;
	selp.b32 	%r47, %r45, 0, %p4;
	mad.lo.s32 	%r15, %r46, %r23, %r35;
	mad.lo.s32 	%r16, %r47, %r24, %r37;
	setp.ge.s32 	%p5, %r15, %r19;
	or.b32  	%r48, %r16, %r15;
	setp.lt.s32 	%p6, %r48, 0;
	setp.ge.s32 	%p7, %r16, %r20;
	or.pred  	%p8, %p5, %p7;
	or.pred  	%p9, %p8, %p6;
	@%p9 bra 	$L__BB7_4;
	mad.lo.s32 	%r50, %r14, %r1, %r3;
	add.s32 	%r51, %r50, %r16;
	mad.lo.s32 	%r52, %r15, %r20, %r51;
	mul.wide.u32 	%rd5, %r52, 2;
	add.s64 	%rd6, %rd2, %rd5;
	ld.global.nc.u16 	%rs5, [%rd6];
	bra.uni 	$L__BB7_5;
$L__BB7_4:
	mov.b32 	%r49, 0;
	// begin inline asm
	cvt.rn.f16.s32 %rs5, %r49;
	// end inline asm
$L__BB7_5:
	add.s32 	%r53, %r54, %r3;
	mul.wide.u32 	%rd7, %r53, 2;
	add.s64 	%rd8, %rd1, %rd7;
	st.global.u16 	[%rd8], %rs5;
	add.s32 	%r54, %r54, %r11;
	setp.lt.u32 	%p10, %r54, %r2;
	@%p10 bra 	$L__BB7_2;
$L__BB7_6:
	ret;

}


// ===== COMPILED SASS (sm_100) =====

	.target	sm_100

	.elftype	@"ET_EXEC"


//--------------------- .note.nv.tkinfo           --------------------------
	.section	.note.nv.tkinfo,"",@"SHT_NOTE"
	.sectionflags	@"SHF_NOTE_NV_TKINFO"
	.tkinfo
        /*0018*/ 	.word	0x00000002
        /*0030*/ 	.string	""
        /*0030*/ 	.string	"ptxas"
        /*0030*/ 	.string	"Cuda compilation tools, release 13.0, V13.0.88"
        /*0030*/ 	.string	"Build cuda_13.0.r13.0/compiler.36424714_0"
        /*0030*/ 	.string	"-arch sm_100 -m 64 "



//--------------------- .note.nv.cuinfo           --------------------------
	.section	.note.nv.cuinfo,"",@"SHT_NOTE"
	.sectionflags	@"SHF_NOTE_NV_CUINFO"
        /*0018*/ 	.short	0x0002
        /*001a*/ 	.short	0x0064
        /*001c*/ 	.short	0x0082
	.zero		2


//--------------------- .nv.info                  --------------------------
	.section	.nv.info,"",@"SHT_CUDA_INFO"
	.align	4


	//----- nvinfo : EIATTR_REGCOUNT
	.align		4
        /*0000*/ 	.byte	0x04, 0x2f
        /*0002*/ 	.short	(.L_1 - .L_0)
	.align		4
.L_0:
        /*0004*/ 	.word	index@(_ZN11chainer_trt6plugin12shift_kernelIfLj7ELj7EEEvPKT_iiiiPS2_)
        /*0008*/ 	.word	0x00000020


	//----- nvinfo : EIATTR_FRAME_SIZE
	.align		4
.L_1:
        /*000c*/ 	.byte	0x04, 0x11
        /*000e*/ 	.short	(.L_3 - .L_2)
	.align		4
.L_2:
        /*0010*/ 	.word	index@(_ZN11chainer_trt6plugin12shift_kernelIfLj7ELj7EEEvPKT_iiiiPS2_)
        /*0014*/ 	.word	0x00000000


	//----- nvinfo : EIATTR_REGCOUNT
	.align		4
.L_3:
        /*0018*/ 	.byte	0x04, 0x2f
        /*001a*/ 	.short	(.L_5 - .L_4)
	.align		4
.L_4:
        /*001c*/ 	.word	index@(_ZN11chainer_trt6plugin12shift_kernelIfLj5ELj5EEEvPKT_iiiiPS2_)
        /*0020*/ 	.word	0x00000020


	//----- nvinfo : EIATTR_FRAME_SIZE
	.align		4
.L_5:
        /*0024*/ 	.byte	0x04, 0x11
        /*0026*/ 	.short	(.L_7 - .L_6)
	.align		4
.L_6:
        /*0028*/ 	.word	index@(_ZN11chainer_trt6plugin12shift_kernelIfLj5ELj5EEEvPKT_iiiiPS2_)
        /*002c*/ 	.word	0x00000000


	//----- nvinfo : EIATTR_REGCOUNT
	.align		4
.L_7:
        /*0030*/ 	.byte	0x04, 0x2f
        /*0032*/ 	.short	(.L_9 - .L_8)
	.align		4
.L_8:
        /*0034*/ 	.word	index@(_ZN11chainer_trt6plugin12shift_kernelIfLj3ELj3EEEvPKT_iiiiPS2_)
        /*0038*/ 	.word	0x00000020


	//----- nvinfo : EIATTR_FRAME_SIZE
	.align		4
.L_9:
        /*003c*/ 	.byte	0x04, 0x11
        /*003e*/ 	.short	(.L_11 - .L_10)
	.align		4
.L_10:
        /*0040*/ 	.word	index@(_ZN11chainer_trt6plugin12shift_kernelIfLj3ELj3EEEvPKT_iiiiPS2_)
        /*0044*/ 	.word	0x00000000


	//----- nvinfo : EIATTR_REGCOUNT
	.align		4
.L_11:
        /*0048*/ 	.byte	0x04, 0x2f
        /*004a*/ 	.short	(.L_13 - .L_12)
	.align		4
.L_12:
        /*004c*/ 	.word	index@(_ZN11chainer_trt6plugin21shift_fallback_kernelIfEEvPKT_iiiiiiiPS2_)
        /*0050*/ 	.word	0x0000001c


	//----- nvinfo : EIATTR_FRAME_SIZE
	.align		4
.L_13:
        /*0054*/ 	.byte	0x04, 0x11
        /*0056*/ 	.short	(.L_15 - .L_14)
	.align		4
.L_14:
        /*0058*/ 	.word	index@(_ZN11chainer_trt6plugin21shift_fallback_kernelIfEEvPKT_iiiiiiiPS2_)
        /*005c*/ 	.word	0x00000000


	//----- nvinfo : EIATTR_REGCOUNT
	.align		4
.L_15:
        /*0060*/ 	.byte	0x04, 0x2f
        /*0062*/ 	.short	(.L_17 - .L_16)
	.align		4
.L_16:
        /*0064*/ 	.word	index@(_ZN11chainer_trt6plugin12shift_kernelI6__halfLj7ELj7EEEvPKT_iiiiPS3_)
        /*0068*/ 	.word	0x00000020


	//----- nvinfo : EIATTR_FRAME_SIZE
	.align		4
.L_17:
        /*006c*/ 	.byte	0x04, 0x11
        /*006e*/ 	.short	(.L_19 - .L_18)
	.align		4
.L_18:
        /*0070*/ 	.word	index@(_ZN11chainer_trt6plugin12shift_kernelI6__halfLj7ELj7EEEvPKT_iiiiPS3_)
        /*0074*/ 	.word	0x00000000


	//----- nvinfo : EIATTR_REGCOUNT
	.align		4
.L_19:
        /*0078*/ 	.byte	0x04, 0x2f
        /*007a*/ 	.short	(.L_21 - .L_20)
	.align		4
.L_20:
        /*007c*/ 	.word	index@(_ZN11chainer_trt6plugin12shift_kernelI6__halfLj5ELj5EEEvPKT_iiiiPS3_)
        /*0080*/ 	.word	0x00000020


	//----- nvinfo : EIATTR_FRAME_SIZE
	.align		4
.L_21:
        /*0084*/ 	.byte	0x04, 0x11
        /*0086*/ 	.short	(.L_23 - .L_22)
	.align		4
.L_22:
        /*0088*/ 	.word	index@(_ZN11chainer_trt6plugin12shift_kernelI6__halfLj5ELj5EEEvPKT_iiiiPS3_)
        /*008c*/ 	.word	0x00000000


	//----- nvinfo : EIATTR_REGCOUNT
	.align		4
.L_23:
        /*0090*/ 	.byte	0x04, 0x2f
        /*0092*/ 	.short	(.L_25 - .L_24)
	.align		4
.L_24:
        /*0094*/ 	.word	index@(_ZN11chainer_trt6plugin12shift_kernelI6__halfLj3ELj3EEEvPKT_iiiiPS3_)
        /*0098*/ 	.word	0x00000020


	//----- nvinfo : EIATTR_FRAME_SIZE
	.align		4
.L_25:
        /*009c*/ 	.byte	0x04, 0x11
        /*009e*/ 	.short	(.L_27 - .L_26)
	.align		4
.L_26:
        /*00a0*/ 	.word	index@(_ZN11chainer_trt6plugin12shift_kernelI6__halfLj3ELj3EEEvPKT_iiiiPS3_)
        /*00a4*/ 	.word	0x00000000


	//----- nvinfo : EIATTR_REGCOUNT
	.align		4
.L_27:
        /*00a8*/ 	.byte	0x04, 0x2f
        /*00aa*/ 	.short	(.L_29 - .L_28)
	.align		4
.L_28:
        /*00ac*/ 	.word	index@(_ZN11chainer_trt6plugin21shift_fallback_kernelI6__halfEEvPKT_iiiiiiiPS3_)
        /*00b0*/ 	.word	0x0000001c


	//----- nvinfo : EIATTR_FRAME_SIZE
	.align		4
.L_29:
        /*00b4*/ 	.byte	0x04, 0x11
        /*00b6*/ 	.short	(.L_31 - .L_30)
	.align		4
.L_30:
        /*00b8*/ 	.word	index@(_ZN11chainer_trt6plugin21shift_fallback_kernelI6__halfEEvPKT_iiiiiiiPS3_)
        /*00bc*/ 	.word	0x00000000


	//----- nvinfo : EIATTR_MIN_STACK_SIZE
	.align		4
.L_31:
        /*00c0*/ 	.byte	0x04, 0x12
        /*00c2*/ 	.short	(.L_33 - .L_32)
	.align		4
.L_32:
        /*00c4*/ 	.word	index@(_ZN11chainer_trt6plugin21shift_fallback_kernelI6__halfEEvPKT_iiiiiiiPS3_)
        /*00c8*/ 	.word	0x00000000


	//----- nvinfo : EIATTR_MIN_STACK_SIZE
	.align		4
.L_33:
        /*00cc*/ 	.byte	0x04, 0x12
        /*00ce*/ 	.short	(.L_35 - .L_34)
	.align		4
.L_34:
        /*00d0*/ 	.word	index@(_ZN11chainer_trt6plugin12shift_kernelI6__halfLj3ELj3EEEvPKT_iiiiPS3_)
        /*00d4*/ 	.word	0x00000000


	//----- nvinfo : EIATTR_MIN_STACK_SIZE
	.align		4
.L_35:
        /*00d8*/ 	.byte	0x04, 0x12
        /*00da*/ 	.short	(.L_37 - .L_36)
	.align		4
.L_36:
        /*00dc*/ 	.word	index@(_ZN11chainer_trt6plugin12shift_kernelI6__halfLj5ELj5EEEvPKT_iiiiPS3_)
        /*00e0*/ 	.word	0x00000000


	//----- nvinfo : EIATTR_MIN_STACK_SIZE
	.align		4
.L_37:
        /*00e4*/ 	.byte	0x04, 0x12
        /*00e6*/ 	.short	(.L_39 - .L_38)
	.align		4
.L_38:
        /*00e8*/ 	.word	index@(_ZN11chainer_trt6plugin12shift_kernelI6__halfLj7ELj7EEEvPKT_iiiiPS3_)
        /*00ec*/ 	.word	0x00000000


	//----- nvinfo : EIATTR_MIN_STACK_SIZE
	.align		4
.L_39:
        /*00f0*/ 	.byte	0x04, 0x12
        /*00f2*/ 	.short	(.L_41 - .L_40)
	.align		4
.L_40:
        /*00f4*/ 	.word	index@(_ZN11chainer_trt6plugin21shift_fallback_kernelIfEEvPKT_iiiiiiiPS2_)
        /*00f8*/ 	.word	0x00000000


	//----- nvinfo : EIATTR_MIN_STACK_SIZE
	.align		4
.L_41:
        /*00fc*/ 	.byte	0x04, 0x12
        /*00fe*/ 	.short	(.L_43 - .L_42)
	.align		4
.L_42:
        /*0100*/ 	.word	index@(_ZN11chainer_trt6plugin12shift_kernelIfLj3ELj3EEEvPKT_iiiiPS2_)
        /*0104*/ 	.word	0x00000000


	//----- nvinfo : EIATTR_MIN_STACK_SIZE
	.align		4
.L_43:
        /*0108*/ 	.byte	0x04, 0x12
        /*010a*/ 	.short	(.L_45 - .L_44)
	.align		4
.L_44:
        /*010c*/ 	.word	index@(_ZN11chainer_trt6plugin12shift_kernelIfLj5ELj5EEEvPKT_iiiiPS2_)
        /*0110*/ 	.word	0x00000000


	//----- nvinfo : EIATTR_MIN_STACK_SIZE
	.align		4
.L_45:
        /*0114*/ 	.byte	0x04, 0x12
        /*0116*/ 	.short	(.L_47 - .L_46)
	.align		4
.L_46:
        /*0118*/ 	.word	index@(_ZN11chainer_trt6plugin12shift_kernelIfLj7ELj7EEEvPKT_iiiiPS2_)
        /*011c*/ 	.word	0x00000000
.L_47:


//--------------------- .nv.compat                --------------------------
	.section	.nv.compat,"",@"SHT_CUDA_COMPAT_INFO"
	.align	4
        /*0000*/ 	.byte	0x02, 0x09, 0x00, 0x00, 0x02, 0x02, 0x01, 0x00, 0x02, 0x05, 0x05, 0x00, 0x03, 0x07, 0x01, 0x01
        /*0010*/ 	.byte	0x02, 0x03, 0x00, 0x00, 0x02, 0x06, 0x01, 0x00, 0x04, 0x0b, 0x08, 0x00, 0x09, 0x00, 0x00, 0x00
        /*0020*/ 	.byte	0x00, 0x00, 0x00, 0x00


//--------------------- .nv.info._ZN11chainer_trt6plugin21shift_fallback_kernelI6__halfEEvPKT_iiiiiiiPS3_ --------------------------
	.section	.nv.info._ZN11chainer_trt6plugin21shift_fallback_kernelI6__halfEEvPKT_iiiiiiiPS3_,"",@"SHT_CUDA_INFO"
	.sectionflags	@""
	.align	4


	//----- nvinfo : EIATTR_CUDA_API_VERSION
	.align		4
        /*0000*/ 	.byte	0x04, 0x37
        /*0002*/ 	.short	(.L_49 - .L_48)
.L_48:
        /*0004*/ 	.word	0x00000082


	//----- nvinfo : EIATTR_KPARAM_INFO
	.align		4
.L_49:
        /*0008*/ 	.byte	0x04, 0x17
        /*000a*/ 	.short	(.L_51 - .L_50)
.L_50:
        /*000c*/ 	.word	0x00000000
        /*0010*/ 	.short	0x0008
        /*0012*/ 	.short	0x0028
        /*0014*/ 	.byte	0x00, 0xf5, 0x21, 0x00


	//----- nvinfo : EIATTR_KPARAM_INFO
	.align		4
.L_51:
        /*0018*/ 	.byte	0x04, 0x17
        /*001a*/ 	.short	(.L_53 - .L_52)
.L_52:
        /*001c*/ 	.word	0x00000000
        /*0020*/ 	.short	0x0007
        /*0022*/ 	.short	0x0020
        /*0024*/ 	.byte	0x00, 0xf0, 0x11, 0x00


	//----- nvinfo : EIATTR_KPARAM_INFO
	.align		4
.L_53:
        /*0028*/ 	.byte	0x04, 0x17
        /*002a*/ 	.short	(.L_55 - .L_54)
.L_54:
        /*002c*/ 	.word	0x00000000
        /*0030*/ 	.short	0x0006
        /*0032*/ 	.short	0x001c
        /*0034*/ 	.byte	0x00, 0xf0, 0x11, 0x00


	//----- nvinfo : EIATTR_KPARAM_INFO
	.align		4
.L_55:
        /*0038*/ 	.byte	0x04, 0x17
        /*003a*/ 	.short	(.L_57 - .L_56)
.L_56:
        /*003c*/ 	.word	0x00000000
        /*0040*/ 	.short	0x0005
        /*0042*/ 	.short	0x0018
        /*0044*/ 	.byte	0x00, 0xf0, 0x11, 0x00


	//----- nvinfo : EIATTR_KPARAM_INFO
	.align		4
.L_57:
        /*0048*/ 	.byte	0x04, 0x17
        /*004a*/ 	.short	(.L_59 - .L_58)
.L_58:
        /*004c*/ 	.word	0x00000000
        /*0050*/ 	.short	0x0004
        /*0052*/ 	.short	0x0014
        /*0054*/ 	.byte	0x00, 0xf0, 0x11, 0x00


	//----- nvinfo : EIATTR_KPARAM_INFO
	.align		4
.L_59:
        /*0058*/ 	.byte	0x04, 0x17
        /*005a*/ 	.short	(.L_61 - .L_60)
.L_60:
        /*005c*/ 	.word	0x00000000
        /*0060*/ 	.short	0x0003
        /*0062*/ 	.short	0x0010
        /*0064*/ 	.byte	0x00, 0xf0, 0x11, 0x00


	//----- nvinfo : EIATTR_KPARAM_INFO
	.align		4
.L_61:
        /*0068*/ 	.byte	0x04, 0x17
        /*006a*/ 	.short	(.L_63 - .L_62)
.L_62:
        /*006c*/ 	.word	0x00000000
        /*0070*/ 	.short	0x0002
        /*0072*/ 	.short	0x000c
        /*0074*/ 	.byte	0x00, 0xf0, 0x11, 0x00


	//----- nvinfo : EIATTR_KPARAM_INFO
	.align		4
.L_63:
        /*0078*/ 	.byte	0x04, 0x17
        /*007a*/ 	.short	(.L_65 - .L_64)
.L_64:
        /*007c*/ 	.word	0x00000000
        /*0080*/ 	.short	0x0001
        /*0082*/ 	.short	0x0008
        /*0084*/ 	.byte	0x00, 0xf0, 0x11, 0x00


	//----- nvinfo : EIATTR_KPARAM_INFO
	.align		4
.L_65:
        /*0088*/ 	.byte	0x04, 0x17
        /*008a*/ 	.short	(.L_67 - .L_66)
.L_66:
        /*008c*/ 	.word	0x00000000
        /*0090*/ 	.short	0x0000
        /*0092*/ 	.short	0x0000
        /*0094*/ 	.byte	0x00, 0xf5, 0x21, 0x00


	//----- nvinfo : EIATTR_SPARSE_MMA_MASK
	.align		4
.L_67:
        /*0098*/ 	.byte	0x03, 0x50
        /*009a*/ 	.short	0x0000


	//----- nvinfo : EIATTR_MAXREG_COUNT
	.align		4
        /*009c*/ 	.byte	0x03, 0x1b
        /*009e*/ 	.short	0x00ff


	//----- nvinfo : EIATTR_MERCURY_ISA_VERSION
	.align		4
        /*00a0*/ 	.byte	0x03, 0x5f
        /*00a2*/ 	.short	0x0101


	//----- nvinfo : EIATTR_VRC_CTA_INIT_COUNT
	.align		4
        /*00a4*/ 	.byte	0x02, 0x4a
	.zero		1
	.zero		1


	//----- nvinfo : EIATTR_EXIT_INSTR_OFFSETS
	.align		4
        /*00a8*/ 	.byte	0x04, 0x1c
        /*00aa*/ 	.short	(.L_69 - .L_68)


	//   ....[0]....
.L_68:
        /*00ac*/ 	.word	0x000000a0


	//   ....[1]....
        /*00b0*/ 	.word	0x000009d0


	//----- nvinfo : EIATTR_CRS_STACK_SIZE
	.align		4
.L_69:
        /*00b4*/ 	.byte	0x04, 0x1e
        /*00b6*/ 	.short	(.L_71 - .L_70)
.L_70:
        /*00b8*/ 	.word	0x00000000


	//----- nvinfo : EIATTR_CBANK_PARAM_SIZE
	.align		4
.L_71:
        /*00bc*/ 	.byte	0x03, 0x19
        /*00be*/ 	.short	0x0030


	//----- nvinfo : EIATTR_PARAM_CBANK
	.align		4
        /*00c0*/ 	.byte	0x04, 0x0a
        /*00c2*/ 	.short	(.L_73 - .L_72)
	.align		4
.L_72:
        /*00c4*/ 	.word	index@(.nv.constant0._ZN11chainer_trt6plugin21shift_fallback_kernelI6__halfEEvPKT_iiiiiiiPS3_)
        /*00c8*/ 	.short	0x0380
        /*00ca*/ 	.short	0x0030


	//----- nvinfo : EIATTR_SW_WAR
	.align		4
.L_73:
        /*00cc*/ 	.byte	0x04, 0x36
        /*00ce*/ 	.short	(.L_75 - .L_74)
.L_74:
        /*00d0*/ 	.word	0x00000008
.L_75:


//--------------------- .nv.info._ZN11chainer_trt6plugin12shift_kernelI6__halfLj3ELj3EEEvPKT_iiiiPS3_ --------------------------
	.section	.nv.info._ZN11chainer_trt6plugin12shift_kernelI6__halfLj3ELj3EEEvPKT_iiiiPS3_,"",@"SHT_CUDA_INFO"
	.sectionflags	@""
	.align	4


	//----- nvinfo : EIATTR_CUDA_API_VERSION
	.align		4
        /*0000*/ 	.byte	0x04, 0x37
        /*0002*/ 	.short	(.L_77 - .L_76)
.L_76:
        /*0004*/ 	.word	0x00000082


	//----- nvinfo : EIATTR_KPARAM_INFO
	.align		4
.L_77:
        /*0008*/ 	.byte	0x04, 0x17
        /*000a*/ 	.short	(.L_79 - .L_78)
.L_78:
        /*000c*/ 	.word	0x00000000
        /*0010*/ 	.short	0x0005
        /*0012*/ 	.short	0x0018
        /*0014*/ 	.byte	0x00, 0xf5, 0x21, 0x00


	//----- nvinfo : EIATTR_KPARAM_INFO
	.align		4
.L_79:
        /*0018*/ 	.byte	0x04, 0x17
        /*001a*/ 	.short	(.L_81 - .L_80)
.L_80:
        /*001c*/ 	.word	0x00000000
        /*0020*/ 	.short	0x0004
        /*0022*/ 	.short	0x0014
        /*0024*/ 	.byte	0x00, 0xf0, 0x11, 0x00


	//----- nvinfo : EIATTR_KPARAM_INFO
	.align		4
.L_81:
        /*0028*/ 	.byte	0x04, 0x17
        /*002a*/ 	.short	(.L_83 - .L_82)
.L_82:
        /*002c*/ 	.word	0x00000000
        /*0030*/ 	.short	0x0003
        /*0032*/ 	.short	0x0010
        /*0034*/ 	.byte	0x00, 0xf0, 0x11, 0x00


	//----- nvinfo : EIATTR_KPARAM_INFO
	.align		4
.L_83:
        /*0038*/ 	.byte	0x04, 0x17
        /*003a*/ 	.short	(.L_85 - .L_84)
.L_84:
        /*003c*/ 	.word	0x00000000
        /*0040*/ 	.short	0x0002
        /*0042*/ 	.short	0x000c
        /*0044*/ 	.byte	0x00, 0xf0, 0x11, 0x00


	//----- nvinfo : EIATTR_KPARAM_INFO
	.align		4
.L_85:
        /*0048*/ 	.byte	0x04, 0x17
        /*004a*/ 	.short	(.L_87 - .L_86)
.L_86:
        /*004c*/ 	.word	0x00000000
        /*0050*/ 	.short	0x0001
        /*0052*/ 	.short	0x0008
        /*0054*/ 	.byte	0x00, 0xf0, 0x11, 0x00


	//----- nvinfo : EIATTR_KPARAM_INFO
	.align		4
.L_87:
        /*0058*/ 	.byte	0x04, 0x17
        /*005a*/ 	.short	(.L_89 - .L_88)
.L_88:
        /*005c*/ 	.word	0x00000000
        /*0060*/ 	.short	0x0000
        /*0062*/ 	.short	0x0000
        /*0064*/ 	.byte	0x00, 0xf5, 0x21, 0x00


	//----- nvinfo : EIATTR_SPARSE_MMA_MASK
	.align		4
.L_89:
        /*0068*/ 	.byte	0x03, 0x50
        /*006a*/ 	.short	0x0000


	//----- nvinfo : EIATTR_MAXREG_COUNT
	.align		4
        /*006c*/ 	.byte	0x03, 0x1b
        /*006e*/ 	.short	0x00ff


	//----- nvinfo : EIATTR_MERCURY_ISA_VERSION
	.align		4
        /*0070*/ 	.byte	0x03, 0x5f
        /*0072*/ 	.short	0x0101


	//----- nvinfo : EIATTR_VRC_CTA_INIT_COUNT
	.align		4
        /*0074*/ 	.byte	0x02, 0x4a
	.zero		1
	.zero		1


	//----- nvinfo : EIATTR_EXIT_INSTR_OFFSETS
	.align		4
        /*0078*/ 	.byte	0x04, 0x1c
        /*007a*/ 	.short	(.L_91 - .L_90)


	//   ....[0]....
.L_90:
        /*007c*/ 	.word	0x00001960


	//   ....[1]....
        /*0080*/ 	.word	0x00001c90


	//   ....[2]....
        /*0084*/ 	.word	0x00001e00


	//   ....[3]....
        /*0088*/ 	.word	0x00001eb0


	//   ....[4]....
        /*008c*/ 	.word	0x00001f30


	//----- nvinfo : EIATTR_CRS_STACK_SIZE
	.align		4
.L_91:
        /*0090*/ 	.byte	0x04, 0x1e
        /*0092*/ 	.short	(.L_93 - .L_92)
.L_92:
        /*0094*/ 	.word	0x00000000


	//----- nvinfo : EIATTR_CBANK_PARAM_SIZE
	.align		4
.L_93:
        /*0098*/ 	.byte	0x03, 0x19
        /*009a*/ 	.short	0x0020


	//----- nvinfo : EIATTR_PARAM_CBANK
	.align		4
        /*009c*/ 	.byte	0x04, 0x0a
        /*009e*/ 	.short	(.L_95 - .L_94)
	.align		4
.L_94:
        /*00a0*/ 	.word	index@(.nv.constant0._ZN11chainer_trt6plugin12shift_kernelI6__halfLj3ELj3EEEvPKT_iiiiPS3_)
        /*00a4*/ 	.short	0x0380
        /*00a6*/ 	.short	0x0020


	//----- nvinfo : EIATTR_SW_WAR
	.align		4
.L_95:
        /*00a8*/ 	.byte	0x04, 0x36
        /*00aa*/ 	.short	(.L_97 - .L_96)
.L_96:
        /*00ac*/ 	.word	0x00000008
.L_97:


//--------------------- .nv.info._ZN11chainer_trt6plugin12shift_kernelI6__halfLj5ELj5EEEvPKT_iiiiPS3_ --------------------------
	.section	.nv.info._ZN11chainer_trt6plugin12shift_kernelI6__halfLj5ELj5EEEvPKT_iiiiPS3_,"",@"SHT_CUDA_INFO"
	.sectionflags	@""
	.align	4


	//----- nvinfo : EIATTR_CUDA_API_VERSION
	.align		4
        /*0000*/ 	.byte	0x04, 0x37
        /*0002*/ 	.short	(.L_99 - .L_98)
.L_98:
        /*0004*/ 	.word	0x00000082


	//----- nvinfo : EIATTR_KPARAM_INFO
	.align		4
.L_99:
        /*0008*/ 	.byte	0x04, 0x17
        /*000a*/ 	.short	(.L_101 - .L_100)
.L_100:
        /*000c*/ 	.word	0x00000000
        /*0010*/ 	.short	0x0005
        /*0012*/ 	.short	0x0018
        /*0014*/ 	.byte	0x00, 0xf5, 0x21, 0x00


	//----- nvinfo : EIATTR_KPARAM_INFO
	.align		4
.L_101:
        /*0018*/ 	.byte	0x04, 0x17
        /*001a*/ 	.short	(.L_103 - .L_102)
.L_102:
        /*001c*/ 	.word	0x00000000
        /*0020*/ 	.short	0x0004
        /*0022*/ 	.short	0x0014
        /*0024*/ 	.byte	0x00, 0xf0, 0x11, 0x00


	//----- nvinfo : EIATTR_KPARAM_INFO
	.align		4
.L_103:
        /*0028*/ 	.byte	0x04, 0x17
        /*002a*/ 	.short	(.L_105 - .L_104)
.L_104:
        /*002c*/ 	.word	0x00000000
        /*0030*/ 	.short	0x0003
        /*0032*/ 	.short	0x0010
        /*0034*/ 	.byte	0x00, 0xf0, 0x11, 0x00


	//----- nvinfo : EIATTR_KPARAM_INFO
	.align		4
.L_105:
        /*0038*/ 	.byte	0x04, 0x17
        /*003a*/ 	.short	(.L_107 - .L_106)
.L_106:
        /*003c*/ 	.word	0x00000000
        /*0040*/ 	.short	0x0002
        /*0042*/ 	.short	0x000c
        /*0044*/ 	.byte	0x00, 0xf0, 0x11, 0x00


	//----- nvinfo : EIATTR_KPARAM_INFO
	.align		4
.L_107:
        /*0048*/ 	.byte	0x04, 0x17
        /*004a*/ 	.short	(.L_109 - .L_108)
.L_108:
        /*004c*/ 	.word	0x00000000
        /*0050*/ 	.short	0x0001
        /*0052*/ 	.short	0x0008
        /*0054*/ 	.byte	0x00, 0xf0, 0x11, 0x00


	//----- nvinfo : EIATTR_KPARAM_INFO
	.align		4
.L_109:
        /*0058*/ 	.byte	0x04, 0x17
        /*005a*/ 	.short	(.L_111 - .L_110)
.L_110:
        /*005c*/ 	.word	0x00000000
        /*0060*/ 	.short	0x0000
        /*0062*/ 	.short	0x0000
        /*0064*/ 	.byte	0x00, 0xf5, 0x21, 0x00


	//----- nvinfo : EIATTR_SPARSE_MMA_MASK
	.align		4
.L_111:
        /*0068*/ 	.byte	0x03, 0x50
        /*006a*/ 	.short	0x0000


	//----- nvinfo : EIATTR_MAXREG_COUNT
	.align		4
        /*006c*/ 	.byte	0x03, 0x1b
        /*006e*/ 	.short	0x00ff


	//----- nvinfo : EIATTR_MERCURY_ISA_VERSION
	.align		4
        /*0070*/ 	.byte	0x03, 0x5f
        /*0072*/ 	.short	0x0101


	//----- nvinfo : EIATTR_VRC_CTA_INIT_COUNT
	.align		4
        /*0074*/ 	.byte	0x02, 0x4a
	.zero		1
	.zero		1


	//----- nvinfo : EIATTR_EXIT_INSTR_OFFSETS
	.align		4
        /*0078*/ 	.byte	0x04, 0x1c
        /*007a*/ 	.short	(.L_113 - .L_112)


	//   ....[0]....
.L_112:
        /*007c*/ 	.word	0x00001960


	//   ....[1]....
        /*0080*/ 	.word	0x00001c90


	//   ....[2]....
        /*0084*/ 	.word	0x00001e00


	//   ....[3]....
        /*0088*/ 	.word	0x00001eb0


	//   ....[4]....
        /*008c*/ 	.word	0x00001f30


	//----- nvinfo : EIATTR_CRS_STACK_SIZE
	.align		4
.L_113:
        /*0090*/ 	.byte	0x04, 0x1e
        /*0092*/ 	.short	(.L_115 - .L_114)
.L_114:
        /*0094*/ 	.word	0x00000000


	//----- nvinfo : EIATTR_CBANK_PARAM_SIZE
	.align		4
.L_115:
        /*0098*/ 	.byte	0x03, 0x19
        /*009a*/ 	.short	0x0020


	//----- nvinfo : EIATTR_PARAM_CBANK
	.align		4
        /*009c*/ 	.byte	0x04, 0x0a
        /*009e*/ 	.short	(.L_117 - .L_116)
	.align		4
.L_116:
        /*00a0*/ 	.word	index@(.nv.constant0._ZN11chainer_trt6plugin12shift_kernelI6__halfLj5ELj5EEEvPKT_iiiiPS3_)
        /*00a4*/ 	.short	0x0380
        /*00a6*/ 	.short	0x0020


	//----- nvinfo : EIATTR_SW_WAR
	.align		4
.L_117:
        /*00a8*/ 	.byte	0x04, 0x36
        /*00aa*/ 	.short	(.L_119 - .L_118)
.L_118:
        /*00ac*/ 	.word	0x00000008
.L_119:


//--------------------- .nv.info._ZN11chainer_trt6plugin12shift_kernelI6__halfLj7ELj7EEEvPKT_iiiiPS3_ --------------------------
	.section	.nv.info._ZN11chainer_trt6plugin12shift_kernelI6__halfLj7ELj7EEEvPKT_iiiiPS3_,"",@"SHT_CUDA_INFO"
	.sectionflags	@""
	.align	4


	//----- nvinfo : EIATTR_CUDA_API_VERSION
	.align		4
        /*0000*/ 	.byte	0x04, 0x37
        /*0002*/ 	.short	(.L_121 - .L_120)
.L_120:
        /*0004*/ 	.word	0x00000082


	//----- nvinfo : EIATTR_KPARAM_INFO
	.align		4
.L_121:
        /*0008*/ 	.byte	0x04, 0x17
        /*000a*/ 	.short	(.L_123 - .L_122)
.L_122:
        /*000c*/ 	.word	0x00000000
        /*0010*/ 	.short	0x0005
        /*0012*/ 	.short	0x0018
        /*0014*/ 	.byte	0x00, 0xf5, 0x21, 0x00


	//----- nvinfo : EIATTR_KPARAM_INFO
	.align		4
.L_123:
        /*0018*/ 	.byte	0x04, 0x17
        /*001a*/ 	.short	(.L_125 - .L_124)
.L_124:
        /*001c*/ 	.word	0x00000000
        /*0020*/ 	.short	0x0004
        /*0022*/ 	.short	0x0014
        /*0024*/ 	.byte	0x00, 0xf0, 0x11, 0x00


	//----- nvinfo : EIATTR_KPARAM_INFO
	.align		4
.L_125:
        /*0028*/ 	.byte	0x04, 0x17
        /*002a*/ 	.short	(.L_127 - .L_126)
.L_126:
        /*002c*/ 	.word	0x00000000
        /*0030*/ 	.short	0x0003
        /*0032*/ 	.short	0x0010
        /*0034*/ 	.byte	0x00, 0xf0, 0x11, 0x00


	//----- nvinfo : EIATTR_KPARAM_INFO
	.align		4
.L_127:
        /*0038*/ 	.byte	0x04, 0x17
        /*003a*/ 	.short	(.L_129 - .L_128)
.L_128:
        /*003c*/ 	.word	0x00000000
        /*0040*/ 	.short	0x0002
        /*0042*/ 	.short	0x000c
        /*0044*/ 	.byte	0x00, 0xf0, 0x11, 0x00


	//----- nvinfo : EIATTR_KPARAM_INFO
	.align		4
.L_129:
        /*0048*/ 	.byte	0x04, 0x17
        /*004a*/ 	.short	(.L_131 - .L_130)
.L_130:
        /*004c*/ 	.word	0x00000000
        /*0050*/ 	.short	0x0001
        /*0052*/ 	.short	0x0008
        /*0054*/ 	.byte	0x00, 0xf0, 0x11, 0x00


	//----- nvinfo : EIATTR_KPARAM_INFO
	.align		4
.L_131:
        /*0058*/ 	.byte	0x04, 0x17
        /*005a*/ 	.short	(.L_133 - .L_132)
.L_132:
        /*005c*/ 	.word	0x00000000
        /*0060*/ 	.short	0x0000
        /*0062*/ 	.short	0x0000
        /*0064*/ 	.byte	0x00, 0xf5, 0x21, 0x00


	//----- nvinfo : EIATTR_SPARSE_MMA_MASK
	.align		4
.L_133:
        /*0068*/ 	.byte	0x03, 0x50
        /*006a*/ 	.short	0x0000


	//----- nvinfo : EIATTR_MAXREG_COUNT
	.align		4
        /*006c*/ 	.byte	0x03, 0x1b
        /*006e*/ 	.short	0x00ff


	//----- nvinfo : EIATTR_MERCURY_ISA_VERSION
	.align		4
        /*0070*/ 	.byte	0x03, 0x5f
        /*0072*/ 	.short	0x0101


	//----- nvinfo : EIATTR_VRC_CTA_INIT_COUNT
	.align		4
        /*0074*/ 	.byte	0x02, 0x4a
	.zero		1
	.zero		1


	//----- nvinfo : EIATTR_EXIT_INSTR_OFFSETS
	.align		4
        /*0078*/ 	.byte	0x04, 0x1c
        /*007a*/ 	.short	(.L_135 - .L_134)


	//   ....[0]....
.L_134:
        /*007c*/ 	.word	0x000019c0


	//   ....[1]....
        /*0080*/ 	.word	0x00001cf0


	//   ....[2]....
        /*0084*/ 	.word	0x00001e60


	//   ....[3]....
        /*0088*/ 	.word	0x00001f10


	//   ....[4]....
        /*008c*/ 	.word	0x00001f90


	//----- nvinfo : EIATTR_CRS_STACK_SIZE
	.align		4
.L_135:
        /*0090*/ 	.byte	0x04, 0x1e
        /*0092*/ 	.short	(.L_137 - .L_136)
.L_136:
        /*0094*/ 	.word	0x00000000


	//----- nvinfo : EIATTR_CBANK_PARAM_SIZE
	.align		4
.L_137:
        /*0098*/ 	.byte	0x03, 0x19
        /*009a*/ 	.short	0x0020


	//----- nvinfo : EIATTR_PARAM_CBANK
	.align		4
        /*009c*/ 	.byte	0x04, 0x0a
        /*009e*/ 	.short	(.L_139 - .L_138)
	.align		4
.L_138:
        /*00a0*/ 	.word	index@(.nv.constant0._ZN11chainer_trt6plugin12shift_kernelI6__halfLj7ELj7EEEvPKT_iiiiPS3_)
        /*00a4*/ 	.short	0x0380
        /*00a6*/ 	.short	0x0020


	//----- nvinfo : EIATTR_SW_WAR
	.align		4
.L_139:
        /*00a8*/ 	.byte	0x04, 0x36
        /*00aa*/ 	.short	(.L_141 - .L_140)
.L_140:
        /*00ac*/ 	.word	0x00000008
.L_141:


//--------------------- .nv.info._ZN11chainer_trt6plugin21shift_fallback_kernelIfEEvPKT_iiiiiiiPS2_ --------------------------
	.section	.nv.info._ZN11chainer_trt6plugin21shift_fallback_kernelIfEEvPKT_iiiiiiiPS2_,"",@"SHT_CUDA_INFO"
	.sectionflags	@""
	.align	4


	//----- nvinfo : EIATTR_CUDA_API_VERSION
	.align		4
        /*0000*/ 	.byte	0x04, 0x37
        /*0002*/ 	.short	(.L_143 - .L_142)
.L_142:
        /*0004*/ 	.word	0x00000082


	//----- nvinfo : EIATTR_KPARAM_INFO
	.align		4
.L_143:
        /*0008*/ 	.byte	0x04, 0x17
        /*000a*/ 	.short	(.L_145 - .L_144)
.L_144:
        /*000c*/ 	.word	0x00000000
        /*0010*/ 	.short	0x0008
        /*0012*/ 	.short	0x0028
        /*0014*/ 	.byte	0x00, 0xf5, 0x21, 0x00


	//----- nvinfo : EIATTR_KPARAM_INFO
	.align		4
.L_145:
        /*0018*/ 	.byte	0x04, 0x17
        /*001a*/ 	.short	(.L_147 - .L_146)
.L_146:
        /*001c*/ 	.word	0x00000000
        /*0020*/ 	.short	0x0007
        /*0022*/ 	.short	0x0020
        /*0024*/ 	.byte	0x00, 0xf0, 0x11, 0x00


	//----- nvinfo : EIATTR_KPARAM_INFO
	.align		4
.L_147:
        /*0028*/ 	.byte	0x04, 0x17
        /*002a*/ 	.short	(.L_149 - .L_148)
.L_148:
        /*002c*/ 	.word	0x00000000
        /*0030*/ 	.short	0x0006
        /*0032*/ 	.short	0x001c
        /*0034*/ 	.byte	0x00, 0xf0, 0x11, 0x00


	//----- nvinfo : EIATTR_KPARAM_INFO
	.align		4
.L_149:
        /*0038*/ 	.byte	0x04, 0x17
        /*003a*/ 	.short	(.L_151 - .L_150)
.L_150:
        /*003c*/ 	.word	0x00000000
        /*0040*/ 	.short	0x0005
        /*0042*/ 	.short	0x0018
        /*0044*/ 	.byte	0x00, 0xf0, 0x11, 0x00


	//----- nvinfo : EIATTR_KPARAM_INFO
	.align		4
.L_151:
        /*0048*/ 	.byte	0x04, 0x17
        /*004a*/ 	.short	(.L_153 - .L_152)
.L_152:
        /*004c*/ 	.word	0x00000000
        /*0050*/ 	.short	0x0004
        /*0052*/ 	.short	0x0014
        /*0054*/ 	.byte	0x00, 0xf0, 0x11, 0x00


	//----- nvinfo : EIATTR_KPARAM_INFO
	.align		4
.L_153:
        /*0058*/ 	.byte	0x04, 0x17
        /*005a*/ 	.short	(.L_155 - .L_154)
.L_154:
        /*005c*/ 	.word	0x00000000
        /*0060*/ 	.short	0x0003
        /*0062*/ 	.short	0x0010
        /*0064*/ 	.byte	0x00, 0xf0, 0x11, 0x00


	//----- nvinfo : EIATTR_KPARAM_INFO
	.align		4
.L_155:
        /*0068*/ 	.byte	0x04, 0x17
        /*006a*/ 	.short	(.L_157 - .L_156)
.L_156:
        /*006c*/ 	.word	0x00000000
        /*0070*/ 	.short	0x0002
        /*0072*/ 	.short	0x000c
        /*0074*/ 	.byte	0x00, 0xf0, 0x11, 0x00


	//----- nvinfo : EIATTR_KPARAM_INFO
	.align		4
.L_157:
        /*0078*/ 	.byte	0x04, 0x17
        /*007a*/ 	.short	(.L_159 - .L_158)
.L_158:
        /*007c*/ 	.word	0x00000000
        /*0080*/ 	.short	0x0001
        /*0082*/ 	.short	0x0008
        /*0084*/ 	.byte	0x00, 0xf0, 0x11, 0x00


	//----- nvinfo : EIATTR_KPARAM_INFO
	.align		4
.L_159:
        /*0088*/ 	.byte	0x04, 0x17
        /*008a*/ 	.short	(.L_161 - .L_160)
.L_160:
        /*008c*/ 	.word	0x00000000
        /*0090*/ 	.short	0x0000
        /*0092*/ 	.short	0x0000
        /*0094*/ 	.byte	0x00, 0xf5, 0x21, 0x00


	//----- nvinfo : EIATTR_SPARSE_MMA_MASK
	.align		4
.L_161:
        /*0098*/ 	.byte	0x03, 0x50
        /*009a*/ 	.short	0x0000


	//----- nvinfo : EIATTR_MAXREG_COUNT
	.align		4
        /*009c*/ 	.byte	0x03, 0x1b
        /*009e*/ 	.short	0x00ff


	//----- nvinfo : EIATTR_MERCURY_ISA_VERSION
	.align		4
        /*00a0*/ 	.byte	0x03, 0x5f
        /*00a2*/ 	.short	0x0101


	//----- nvinfo : EIATTR_VRC_CTA_INIT_COUNT
	.align		4
        /*00a4*/ 	.byte	0x02, 0x4a
	.zero		1
	.zero		1


	//----- nvinfo : EIATTR_EXIT_INSTR_OFFSETS
	.align		4
        /*00a8*/ 	.byte	0x04, 0x1c
        /*00aa*/ 	.short	(.L_163 - .L_162)


	//   ....[0]....
.L_162:
        /*00ac*/ 	.word	0x000000a0


	//   ....[1]....
        /*00b0*/ 	.word	0x000009d0


	//----- nvinfo : EIATTR_CRS_STACK_SIZE
	.align		4
.L_163:
        /*00b4*/ 	.byte	0x04, 0x1e
        /*00b6*/ 	.short	(.L_165 - .L_164)
.L_164:
        /*00b8*/ 	.word	0x00000000


	//----- nvinfo : EIATTR_CBANK_PARAM_SIZE
	.align		4
.L_165:
        /*00bc*/ 	.byte	0x03, 0x19
        /*00be*/ 	.short	0x0030


	//----- nvinfo : EIATTR_PARAM_CBANK
	.align		4
        /*00c0*/ 	.byte	0x04, 0x0a
        /*00c2*/ 	.short	(.L_167 - .L_166)
	.align		4
.L_166:
        /*00c4*/ 	.word	index@(.nv.constant0._ZN11chainer_trt6plugin21shift_fallback_kernelIfEEvPKT_iiiiiiiPS2_)
        /*00c8*/ 	.short	0x0380
        /*00ca*/ 	.short	0x0030


	//----- nvinfo : EIATTR_SW_WAR
	.align		4
.L_167:
        /*00cc*/ 	.byte	0x04, 0x36
        /*00ce*/ 	.short	(.L_169 - .L_168)
.L_168:
        /*00d0*/ 	.word	0x00000008
.L_169:


//--------------------- .nv.info._ZN11chainer_trt6plugin12shift_kernelIfLj3ELj3EEEvPKT_iiiiPS2_ --------------------------
	.section	.nv.info._ZN11chainer_trt6plugin12shift_kernelIfLj3ELj3EEEvPKT_iiiiPS2_,"",@"SHT_CUDA_INFO"
	.sectionflags	@""
	.align	4


	//----- nvinfo : EIATTR_CUDA_API_VERSION
	.align		4
        /*0000*/ 	.byte	0x04, 0x37
        /*0002*/ 	.short	(.L_171 - .L_170)
.L_170:
        /*0004*/ 	.word	0x00000082


	//----- nvinfo : EIATTR_KPARAM_INFO
	.align		4
.L_171:
        /*0008*/ 	.byte	0x04, 0x17
        /*000a*/ 	.short	(.L_173 - .L_172)
.L_172:
        /*000c*/ 	.word	0x00000000
        /*0010*/ 	.short	0x0005
        /*0012*/ 	.short	0x0018
        /*0014*/ 	.byte	0x00, 0xf5, 0x21, 0x00


	//----- nvinfo : EIATTR_KPARAM_INFO
	.align		4
.L_173:
        /*0018*/ 	.byte	0x04, 0x17
        /*001a*/ 	.short	(.L_175 - .L_174)
.L_174:
        /*001c*/ 	.word	0x00000000
        /*0020*/ 	.short	0x0004
        /*0022*/ 	.short	0x0014
        /*0024*/ 	.byte	0x00, 0xf0, 0x11, 0x00


	//----- nvinfo : EIATTR_KPARAM_INFO
	.align		4
.L_175:
        /*0028*/ 	.byte	0x04, 0x17
        /*002a*/ 	.short	(.L_177 - .L_176)
.L_176:
        /*002c*/ 	.word	0x00000000
        /*0030*/ 	.short	0x0003
        /*0032*/ 	.short	0x0010
        /*0034*/ 	.byte	0x00, 0xf0, 0x11, 0x00


	//----- nvinfo : EIATTR_KPARAM_INFO
	.align		4
.L_177:
        /*0038*/ 	.byte	0x04, 0x17
        /*003a*/ 	.short	(.L_179 - .L_178)
.L_178:
        /*003c*/ 	.word	0x00000000
        /*0040*/ 	.short	0x0002
        /*0042*/ 	.short	0x000c
        /*0044*/ 	.byte	0x00, 0xf0, 0x11, 0x00


	//----- nvinfo : EIATTR_KPARAM_INFO
	.align		4
.L_179:
        /*0048*/ 	.byte	0x04, 0x17
        /*004a*/ 	.short	(.L_181 - .L_180)
.L_180:
        /*004c*/ 	.word	0x00000000
        /*0050*/ 	.short	0x0001
        /*0052*/ 	.short	0x0008
        /*0054*/ 	.byte	0x00, 0xf0, 0x11, 0x00


	//----- nvinfo : EIATTR_KPARAM_INFO
	.align		4
.L_181:
        /*0058*/ 	.byte	0x04, 0x17
        /*005a*/ 	.short	(.L_183 - .L_182)
.L_182:
        /*005c*/ 	.word	0x00000000
        /*0060*/ 	.short	0x0000
        /*0062*/ 	.short	0x0000
        /*0064*/ 	.byte	0x00, 0xf5, 0x21, 0x00


	//----- nvinfo : EIATTR_SPARSE_MMA_MASK
	.align		4
.L_183:
        /*0068*/ 	.byte	0x03, 0x50
        /*006a*/ 	.short	0x0000


	//----- nvinfo : EIATTR_MAXREG_COUNT
	.align		4
        /*006c*/ 	.byte	0x03, 0x1b
        /*006e*/ 	.short	0x00ff


	//----- nvinfo : EIATTR_MERCURY_ISA_VERSION
	.align		4
        /*0070*/ 	.byte	0x03, 0x5f
        /*0072*/ 	.short	0x0101


	//----- nvinfo : EIATTR_VRC_CTA_INIT_COUNT
	.align		4
        /*0074*/ 	.byte	0x02, 0x4a
	.zero		1
	.zero		1


	//----- nvinfo : EIATTR_EXIT_INSTR_OFFSETS
	.align		4
        /*0078*/ 	.byte	0x04, 0x1c
        /*007a*/ 	.short	(.L_185 - .L_184)


	//   ....[0]....
.L_184:
        /*007c*/ 	.word	0x00001960


	//   ....[1]....
        /*0080*/ 	.word	0x00001c90


	//   ....[2]....
        /*0084*/ 	.word	0x00001e00


	//   ....[3]....
        /*0088*/ 	.word	0x00001eb0


	//   ....[4]....
        /*008c*/ 	.word	0x00001f30


	//----- nvinfo : EIATTR_CRS_STACK_SIZE
	.align		4
.L_185:
        /*0090*/ 	.byte	0x04, 0x1e
        /*0092*/ 	.short	(.L_187 - .L_186)
.L_186:
        /*0094*/ 	.word	0x00000000


	//----- nvinfo : EIATTR_CBANK_PARAM_SIZE
	.align		4
.L_187:
        /*0098*/ 	.byte	0x03, 0x19
        /*009a*/ 	.short	0x0020


	//----- nvinfo : EIATTR_PARAM_CBANK
	.align		4
        /*009c*/ 	.byte	0x04, 0x0a
        /*009e*/ 	.short	(.L_189 - .L_188)
	.align		4
.L_188:
        /*00a0*/ 	.word	index@(.nv.constant0._ZN11chainer_trt6plugin12shift_kernelIfLj3ELj3EEEvPKT_iiiiPS2_)
        /*00a4*/ 	.short	0x0380
        /*00a6*/ 	.short	0x0020


	//----- nvinfo : EIATTR_SW_WAR
	.align		4
.L_189:
        /*00a8*/ 	.byte	0x04, 0x36
        /*00aa*/ 	.short	(.L_191 - .L_190)
.L_190:
        /*00ac*/ 	.word	0x00000008
.L_191:


//--------------------- .nv.info._ZN11chainer_trt6plugin12shift_kernelIfLj5ELj5EEEvPKT_iiiiPS2_ --------------------------
	.section	.nv.info._ZN11chainer_trt6plugin12shift_kernelIfLj5ELj5EEEvPKT_iiiiPS2_,"",@"SHT_CUDA_INFO"
	.sectionflags	@""
	.align	4


	//----- nvinfo : EIATTR_CUDA_API_VERSION
	.align		4
        /*0000*/ 	.byte	0x04, 0x37
        /*0002*/ 	.short	(.L_193 - .L_192)
.L_192:
        /*0004*/ 	.word	0x00000082


	//----- nvinfo : EIATTR_KPARAM_INFO
	.align		4
.L_193:
        /*0008*/ 	.byte	0x04, 0x17
        /*000a*/ 	.short	(.L_195 - .L_194)
.L_194:
        /*000c*/ 	.word	0x00000000
        /*0010*/ 	.short	0x0005
        /*0012*/ 	.short	0x0018
        /*0014*/ 	.byte	0x00, 0xf5, 0x21, 0x00


	//----- nvinfo : EIATTR_KPARAM_INFO
	.align		4
.L_195:
        /*0018*/ 	.byte	0x04, 0x17
        /*001a*/ 	.short	(.L_197 - .L_196)
.L_196:
        /*001c*/ 	.word	0x00000000
        /*0020*/ 	.short	0x0004
        /*0022*/ 	.short	0x0014
        /*0024*/ 	.byte	0x00, 0xf0, 0x11, 0x00


	//----- nvinfo : EIATTR_KPARAM_INFO
	.align		4
.L_197:
        /*0028*/ 	.byte	0x04, 0x17
        /*002a*/ 	.short	(.L_199 - .L_198)
.L_198:
        /*002c*/ 	.word	0x00000000
        /*0030*/ 	.short	0x0003
        /*0032*/ 	.short	0x0010
        /*0034*/ 	.byte	0x00, 0xf0, 0x11, 0x00


	//----- nvinfo : EIATTR_KPARAM_INFO
	.align		4
.L_199:
        /*0038*/ 	.byte	0x04, 0x17
        /*003a*/ 	.short	(.L_201 - .L_200)
.L_200:
        /*003c*/ 	.word	0x00000000
        /*0040*/ 	.short	0x0002
        /*0042*/ 	.short	0x000c
        /*0044*/ 	.byte	0x00, 0xf0, 0x11, 0x00


	//----- nvinfo : EIATTR_KPARAM_INFO
	.align		4
.L_201:
        /*0048*/ 	.byte	0x04, 0x17
        /*004a*/ 	.short	(.L_203 - .L_202)
.L_202:
        /*004c*/ 	.word	0x00000000
        /*0050*/ 	.short	0x0001
        /*0052*/ 	.short	0x0008
        /*0054*/ 	.byte	0x00, 0xf0, 0x11, 0x00


	//----- nvinfo : EIATTR_KPARAM_INFO
	.align		4
.L_203:
        /*0058*/ 	.byte	0x04, 0x17
        /*005a*/ 	.short	(.L_205 - .L_204)
.L_204:
        /*005c*/ 	.word	0x00000000
        /*0060*/ 	.short	0x0000
        /*0062*/ 	.short	0x0000
        /*0064*/ 	.byte	0x00, 0xf5, 0x21, 0x00


	//----- nvinfo : EIATTR_SPARSE_MMA_MASK
	.align		4
.L_205:
        /*0068*/ 	.byte	0x03, 0x50
        /*006a*/ 	.short	0x0000


	//----- nvinfo : EIATTR_MAXREG_COUNT
	.align		4
        /*006c*/ 	.byte	0x03, 0x1b
        /*006e*/ 	.short	0x00ff


	//----- nvinfo : EIATTR_MERCURY_ISA_VERSION
	.align		4
        /*0070*/ 	.byte	0x03, 0x5f
        /*0072*/ 	.short	0x0101


	//----- nvinfo : EIATTR_VRC_CTA_INIT_COUNT
	.align		4
        /*0074*/ 	.byte	0x02, 0x4a
	.zero		1
	.zero		1


	//----- nvinfo : EIATTR_EXIT_INSTR_OFFSETS
	.align		4
        /*0078*/ 	.byte	0x04, 0x1c
        /*007a*/ 	.short	(.L_207 - .L_206)


	//   ....[0]....
.L_206:
        /*007c*/ 	.word	0x00001960


	//   ....[1]....
        /*0080*/ 	.word	0x00001c90


	//   ....[2]....
        /*0084*/ 	.word	0x00001e00


	//   ....[3]....
        /*0088*/ 	.word	0x00001eb0


	//   ....[4]....
        /*008c*/ 	.word	0x00001f30


	//----- nvinfo : EIATTR_CRS_STACK_SIZE
	.align		4
.L_207:
        /*0090*/ 	.byte	0x04, 0x1e
        /*0092*/ 	.short	(.L_209 - .L_208)
.L_208:
        /*0094*/ 	.word	0x00000000


	//----- nvinfo : EIATTR_CBANK_PARAM_SIZE
	.align		4
.L_209:
        /*0098*/ 	.byte	0x03, 0x19
        /*009a*/ 	.short	0x0020


	//----- nvinfo : EIATTR_PARAM_CBANK
	.align		4
        /*009c*/ 	.byte	0x04, 0x0a
        /*009e*/ 	.short	(.L_211 - .L_210)
	.align		4
.L_210:
        /*00a0*/ 	.word	index@(.nv.constant0._ZN11chainer_trt6plugin12shift_kernelIfLj5ELj5EEEvPKT_iiiiPS2_)
        /*00a4*/ 	.short	0x0380
        /*00a6*/ 	.short	0x0020


	//----- nvinfo : EIATTR_SW_WAR
	.align		4
.L_211:
        /*00a8*/ 	.byte	0x04, 0x36
        /*00aa*/ 	.short	(.L_213 - .L_212)
.L_212:
        /*00ac*/ 	.word	0x00000008
.L_213:


//--------------------- .nv.info._ZN11chainer_trt6plugin12shift_kernelIfLj7ELj7EEEvPKT_iiiiPS2_ --------------------------
	.section	.nv.info._ZN11chainer_trt6plugin12shift_kernelIfLj7ELj7EEEvPKT_iiiiPS2_,"",@"SHT_CUDA_INFO"
	.sectionflags	@""
	.align	4


	//----- nvinfo : EIATTR_CUDA_API_VERSION
	.align		4
        /*0000*/ 	.byte	0x04, 0x37
        /*0002*/ 	.short	(.L_215 - .L_214)
.L_214:
        /*0004*/ 	.word	0x00000082


	//----- nvinfo : EIATTR_KPARAM_INFO
	.align		4
.L_215:
        /*0008*/ 	.byte	0x04, 0x17
        /*000a*/ 	.short	(.L_217 - .L_216)
.L_216:
        /*000c*/ 	.word	0x00000000
        /*0010*/ 	.short	0x0005
        /*0012*/ 	.short	0x0018
        /*0014*/ 	.byte	0x00, 0xf5, 0x21, 0x00


	//----- nvinfo : EIATTR_KPARAM_INFO
	.align		4
.L_217:
        /*0018*/ 	.byte	0x04, 0x17
        /*001a*/ 	.short	(.L_219 - .L_218)
.L_218:
        /*001c*/ 	.word	0x00000000
        /*0020*/ 	.short	0x0004
        /*0022*/ 	.short	0x0014
        /*0024*/ 	.byte	0x00, 0xf0, 0x11, 0x00


	//----- nvinfo : EIATTR_KPARAM_INFO
	.align		4
.L_219:
        /*0028*/ 	.byte	0x04, 0x17
        /*002a*/ 	.short	(.L_221 - .L_220)
.L_220:
        /*002c*/ 	.word	0x00000000
        /*0030*/ 	.short	0x0003
        /*0032*/ 	.short	0x0010
        /*0034*/ 	.byte	0x00, 0xf0, 0x11, 0x00


	//----- nvinfo : EIATTR_KPARAM_INFO
	.align		4
.L_221:
        /*0038*/ 	.byte	0x04, 0x17
        /*003a*/ 	.short	(.L_223 - .L_222)
.L_222:
        /*003c*/ 	.word	0x00000000
        /*0040*/ 	.short	0x0002
        /*0042*/ 	.short	0x000c
        /*0044*/ 	.byte	0x00, 0xf0, 0x11, 0x00


	//----- nvinfo : EIATTR_KPARAM_INFO
	.align		4
.L_223:
        /*0048*/ 	.byte	0x04, 0x17
        /*004a*/ 	.short	(.L_225 - .L_224)
.L_224:
        /*004c*/ 	.word	0x00000000
        /*0050*/ 	.short	0x0001
        /*0052*/ 	.short	0x0008
        /*0054*/ 	.byte	0x00, 0xf0, 0x11, 0x00


	//----- nvinfo : EIATTR_KPARAM_INFO
	.align		4
.L_225:
        /*0058*/ 	.byte	0x04, 0x17
        /*005a*/ 	.short	(.L_227 - .L_226)
.L_226:
        /*005c*/ 	.word	0x00000000
        /*0060*/ 	.short	0x0000
        /*0062*/ 	.short	0x0000
        /*0064*/ 	.byte	0x00, 0xf5, 0x21, 0x00


	//----- nvinfo : EIATTR_SPARSE_MMA_MASK
	.align		4
.L_227:
        /*0068*/ 	.byte	0x03, 0x50
        /*006a*/ 	.short	0x0000


	//----- nvinfo : EIATTR_MAXREG_COUNT
	.align		4
        /*006c*/ 	.byte	0x03, 0x1b
        /*006e*/ 	.short	0x00ff


	//----- nvinfo : EIATTR_MERCURY_ISA_VERSION
	.align		4
        /*0070*/ 	.byte	0x03, 0x5f
        /*0072*/ 	.short	0x0101


	//----- nvinfo : EIATTR_VRC_CTA_INIT_COUNT
	.align		4
        /*0074*/ 	.byte	0x02, 0x4a
	.zero		1
	.zero		1


	//----- nvinfo : EIATTR_EXIT_INSTR_OFFSETS
	.align		4
        /*0078*/ 	.byte	0x04, 0x1c
        /*007a*/ 	.short	(.L_229 - .L_228)


	//   ....[0]....
.L_228:
        /*007c*/ 	.word	0x000019c0


	//   ....[1]....
        /*0080*/ 	.word	0x00001cf0


	//   ....[2]....
        /*0084*/ 	.word	0x00001e60


	//   ....[3]....
        /*0088*/ 	.word	0x00001f10


	//   ....[4]....
        /*008c*/ 	.word	0x00001f90


	//----- nvinfo : EIATTR_CRS_STACK_SIZE
	.align		4
.L_229:
        /*0090*/ 	.byte	0x04, 0x1e
        /*0092*/ 	.short	(.L_231 - .L_230)
.L_230:
        /*0094*/ 	.word	0x00000000


	//----- nvinfo : EIATTR_CBANK_PARAM_SIZE
	.align		4
.L_231:
        /*0098*/ 	.byte	0x03, 0x19
        /*009a*/ 	.short	0x0020


	//----- nvinfo : EIATTR_PARAM_CBANK
	.align		4
        /*009c*/ 	.byte	0x04, 0x0a
        /*009e*/ 	.short	(.L_233 - .L_232)
	.align		4
.L_232:
        /*00a0*/ 	.word	index@(.nv.constant0._ZN11chainer_trt6plugin12shift_kernelIfLj7ELj7EEEvPKT_iiiiPS2_)
        /*00a4*/ 	.short	0x0380
        /*00a6*/ 	.short	0x0020


	//----- nvinfo : EIATTR_SW_WAR
	.align		4
.L_233:
        /*00a8*/ 	.byte	0x04, 0x36
        /*00aa*/ 	.short	(.L_235 - .L_234)
.L_234:
        /*00ac*/ 	.word	0x00000008
.L_235:


//--------------------- .nv.callgraph             --------------------------
	.section	.nv.callgraph,"",@"SHT_CUDA_CALLGRAPH"
	.align	4
	.sectionentsize	8
	.align		4
        /*0000*/ 	.word	0x00000000
	.align		4
        /*0004*/ 	.word	0xffffffff
	.align		4
        /*0008*/ 	.word	0x00000000
	.align		4
        /*000c*/ 	.word	0xfffffffe
	.align		4
        /*0010*/ 	.word	0x00000000
	.align		4
        /*0014*/ 	.word	0xfffffffd
	.align		4
        /*0018*/ 	.word	0x00000000
	.align		4
        /*001c*/ 	.word	0xfffffffc


//--------------------- .text._ZN11chainer_trt6plugin21shift_fallback_kernelI6__halfEEvPKT_iiiiiiiPS3_ --------------------------
	.section	.text._ZN11chainer_trt6plugin21shift_fallback_kernelI6__halfEEvPKT_iiiiiiiPS3_,"ax",@progbits
	.align	128
        .global         _ZN11chainer_trt6plugin21shift_fallback_kernelI6__halfEEvPKT_iiiiiiiPS3_
        .type           _ZN11chainer_trt6plugin21shift_fallback_kernelI6__halfEEvPKT_iiiiiiiPS3_,@function
        .size           _ZN11chainer_trt6plugin21shift_fallback_kernelI6__halfEEvPKT_iiiiiiiPS3_,(.L_x_148 - _ZN11chainer_trt6plugin21shift_fallback_kernelI6__halfEEvPKT_iiiiiiiPS3_)
        .other          _ZN11chainer_trt6plugin21shift_fallback_kernelI6__halfEEvPKT_iiiiiiiPS3_,@"STO_CUDA_ENTRY STV_DEFAULT"
_ZN11chainer_trt6plugin21shift_fallback_kernelI6__halfEEvPKT_iiiiiiiPS3_:
.text._ZN11chainer_trt6plugin21shift_fallback_kernelI6__halfEEvPKT_iiiiiiiPS3_:
[----:B------:R-:W-:Y:S01]  /*0000*/  LDC R1, c[0x0][0x37c] ;  /* 0x0000df00ff017b82 */ /* 0x000fe20000000800 */
[----:B------:R-:W0:Y:S01]  /*0010*/  S2R R16, SR_CTAID.X ;  /* 0x0000000000107919 */ /* 0x000e220000002500 */
[----:B------:R-:W1:Y:S01]  /*0020*/  LDCU.64 UR12, c[0x0][0x390] ;  /* 0x00007200ff0c77ac */ /* 0x000e620008000a00 */
[----:B------:R-:W0:Y:S01]  /*0030*/  S2R R3, SR_TID.X ;  /* 0x0000000000037919 */ /* 0x000e220000002100 */
[----:B------:R-:W1:Y:S01]  /*0040*/  LDCU.64 UR10, c[0x0][0x388] ;  /* 0x00007100ff0a77ac */ /* 0x000e620008000a00 */
[----:B------:R-:W0:Y:S01]  /*0050*/  LDCU UR6, c[0x0][0x360] ;  /* 0x00006c00ff0677ac */ /* 0x000e220008000800 */
[----:B-1----:R-:W-:-:S04]  /*0060*/  UIMAD UR4, UR12, UR11, URZ ;  /* 0x0000000b0c0472a4 */ /* 0x002fc8000f8e02ff */
[----:B------:R-:W-:Y:S01]  /*0070*/  UIMAD UR8, UR4, UR10, URZ ;  /* 0x0000000a040872a4 */ /* 0x000fe2000f8e02ff */
[----:B0-----:R-:W-:-:S05]  /*0080*/  IMAD R16, R16, UR6, R3 ;  /* 0x0000000610107c24 */ /* 0x001fca000f8e0203 */
[----:B------:R-:W-:-:S13]  /*0090*/  ISETP.GE.U32.AND P0, PT, R16, UR8, PT ;  /* 0x0000000810007c0c */ /* 0x000fda000bf06070 */
[----:B------:R-:W-:Y:S05]  /*00a0*/  @P0 EXIT ;  /* 0x000000000000094d */ /* 0x000fea0003800000 */
[----:B------:R-:W0:Y:S01]  /*00b0*/  LDC R4, c[0x0][0x398] ;  /* 0x0000e600ff047b82 */ /* 0x000e220000000800 */
[----:B------:R-:W1:Y:S01]  /*00c0*/  I2F.U32.RP R9, UR12 ;  /* 0x0000000c00097d06 */ /* 0x000e620008209000 */
[----:B------:R-:W2:Y:S01]  /*00d0*/  S2R R17, SR_CTAID.Y ;  /* 0x0000000000117919 */ /* 0x000ea20000002600 */
[----:B------:R-:W3:Y:S01]  /*00e0*/  LDCU UR7, c[0x0][0x370] ;  /* 0x00006e00ff0777ac */ /* 0x000ee20008000800 */
[----:B------:R-:W-:Y:S01]  /*00f0*/  ULEA.HI UR5, UR13, UR13, URZ, 0x1 ;  /* 0x0000000d0d057291 */ /* 0x000fe2000f8f08ff */
[----:B------:R-:W4:Y:S01]  /*0100*/  LDCU UR9, c[0x0][0x3a0] ;  /* 0x00007400ff0977ac */ /* 0x000f220008000800 */
[----:B------:R-:W0:Y:S03]  /*0110*/  LDCU UR16, c[0x0][0x38c] ;  /* 0x00007180ff1077ac */ /* 0x000e260008000800 */
[----:B-1----:R-:W1:Y:S01]  /*0120*/  MUFU.RCP R9, R9 ;  /* 0x0000000900097308 */ /* 0x002e620000001000 */
[----:B------:R-:W0:Y:S01]  /*0130*/  LDCU.64 UR14, c[0x0][0x398] ;  /* 0x00007300ff0e77ac */ /* 0x000e220008000a00 */
[----:B------:R-:W-:-:S02]  /*0140*/  USHF.R.S32.HI UR5, URZ, 0x1, UR5 ;  /* 0x00000001ff057899 */ /* 0x000fc40008011405 */
[----:B---3--:R-:W-:Y:S01]  /*0150*/  UIMAD UR6, UR6, UR7, URZ ;  /* 0x00000007060672a4 */ /* 0x008fe2000f8e02ff */
[----:B0-----:R-:W-:-:S03]  /*0160*/  IMAD R0, R4, UR13, RZ ;  /* 0x0000000d04007c24 */ /* 0x001fc6000f8e02ff */
[----:B------:R-:W-:Y:S01]  /*0170*/  I2F.U32.RP R15, R4 ;  /* 0x00000004000f7306 */ /* 0x000fe20000209000 */
[----:B------:R-:W-:Y:S01]  /*0180*/  LEA.HI R21, R4, R4, RZ, 0x1 ;  /* 0x0000000404157211 */ /* 0x000fe200078f08ff */
[----:B------:R-:W0:Y:S01]  /*0190*/  LDCU UR13, c[0x0][0x390] ;  /* 0x00007200ff0d77ac */ /* 0x000e220008000800 */
[----:B------:R-:W-:Y:S01]  /*01a0*/  IMAD.MOV R7, RZ, RZ, -R0 ;  /* 0x000000ffff077224 */ /* 0x000fe200078e0a00 */
[----:B------:R-:W-:Y:S02]  /*01b0*/  ISETP.NE.U32.AND P2, PT, R0, RZ, PT ;  /* 0x000000ff0000720c */ /* 0x000fe40003f45070 */
[----:B------:R-:W-:Y:S02]  /*01c0*/  ISETP.NE.U32.AND P3, PT, R4, RZ, PT ;  /* 0x000000ff0400720c */ /* 0x000fe40003f65070 */
[----:B------:R-:W3:Y:S01]  /*01d0*/  I2F.U32.RP R5, R0 ;  /* 0x0000000000057306 */ /* 0x000ee20000209000 */
[----:B-1----:R-:W-:Y:S01]  /*01e0*/  IADD3 R10, PT, PT, R9, 0xffffffe, RZ ;  /* 0x0ffffffe090a7810 */ /* 0x002fe20007ffe0ff */
[----:B--2---:R-:W-:Y:S01]  /*01f0*/  IMAD R17, R17, UR8, RZ ;  /* 0x0000000811117c24 */ /* 0x004fe2000f8e02ff */
[----:B------:R-:W-:-:S02]  /*0200*/  IADD3 R9, PT, PT, RZ, -UR4, RZ ;  /* 0x80000004ff097c10 */ /* 0x000fc4000fffe0ff */
[----:B------:R-:W-:Y:S02]  /*0210*/  LOP3.LUT R18, RZ, R4, RZ, 0x33, !PT ;  /* 0x00000004ff127212 */ /* 0x000fe400078e33ff */
[----:B------:R-:W-:Y:S01]  /*0220*/  SHF.R.S32.HI R21, RZ, 0x1, R21 ;  /* 0x00000001ff157819 */ /* 0x000fe20000011415 */
[----:B------:R1:W-:Y:S08]  /*0230*/  F2I.FTZ.U32.TRUNC.NTZ R11, R10 ;  /* 0x0000000a000b7305 */ /* 0x0003f0000021f000 */
[----:B---3--:R-:W2:Y:S01]  /*0240*/  MUFU.RCP R5, R5 ;  /* 0x0000000500057308 */ /* 0x008ea20000001000 */
[----:B-1----:R-:W-:-:S07]  /*0250*/  IMAD.MOV.U32 R10, RZ, RZ, RZ ;  /* 0x000000ffff0a7224 */ /* 0x002fce00078e00ff */
[----:B------:R-:W1:Y:S01]  /*0260*/  MUFU.RCP R15, R15 ;  /* 0x0000000f000f7308 */ /* 0x000e620000001000 */
[----:B--2---:R-:W-:-:S07]  /*0270*/  VIADD R2, R5, 0xffffffe ;  /* 0x0ffffffe05027836 */ /* 0x004fce0000000000 */
[----:B------:R-:W2:Y:S01]  /*0280*/  I2F.U32.RP R5, UR4 ;  /* 0x0000000400057d06 */ /* 0x000ea20008209000 */
[----:B-1----:R-:W-:Y:S01]  /*0290*/  VIADD R6, R15, 0xffffffe ;  /* 0x0ffffffe0f067836 */ /* 0x002fe20000000000 */
[----:B------:R-:W-:-:S06]  /*02a0*/  LOP3.LUT R15, RZ, UR4, RZ, 0x33, !PT ;  /* 0x00000004ff0f7c12 */ /* 0x000fcc000f8e33ff */
[----:B------:R1:W3:Y:S08]  /*02b0*/  F2I.FTZ.U32.TRUNC.NTZ R3, R2 ;  /* 0x0000000200037305 */ /* 0x0002f0000021f000 */
[----:B--2---:R-:W2:Y:S01]  /*02c0*/  MUFU.RCP R5, R5 ;  /* 0x0000000500057308 */ /* 0x004ea20000001000 */
[----:B-1----:R-:W-:Y:S02]  /*02d0*/  HFMA2 R2, -RZ, RZ, 0, 0 ;  /* 0x00000000ff027431 */ /* 0x002fe400000001ff */
[----:B---3--:R-:W-:-:S04]  /*02e0*/  IMAD R7, R7, R3, RZ ;  /* 0x0000000307077224 */ /* 0x008fc800078e02ff */
[----:B------:R-:W-:Y:S02]  /*02f0*/  IMAD.HI.U32 R3, R3, R7, R2 ;  /* 0x0000000703037227 */ /* 0x000fe400078e0002 */
[----:B------:R-:W1:Y:S04]  /*0300*/  F2I.FTZ.U32.TRUNC.NTZ R7, R6 ;  /* 0x0000000600077305 */ /* 0x000e68000021f000 */
[----:B------:R-:W-:-:S04]  /*0310*/  IMAD.HI.U32 R8, R3, UR10, RZ ;  /* 0x0000000a03087c27 */ /* 0x000fc8000f8e00ff */
[----:B------:R-:W-:Y:S02]  /*0320*/  IMAD.MOV R3, RZ, RZ, -R8 ;  /* 0x000000ffff037224 */ /* 0x000fe400078e0a08 */
[----:B--2---:R-:W-:Y:S02]  /*0330*/  VIADD R2, R5, 0xffffffe ;  /* 0x0ffffffe05027836 */ /* 0x004fe40000000000 */
[----:B------:R-:W-:Y:S01]  /*0340*/  IMAD R3, R0, R3, UR10 ;  /* 0x0000000a00037e24 */ /* 0x000fe2000f8e0203 */
[----:B------:R-:W2:Y:S01]  /*0350*/  LDCU.64 UR10, c[0x0][0x358] ;  /* 0x00006b00ff0a77ac */ /* 0x000ea20008000a00 */
[----:B------:R-:W-:Y:S01]  /*0360*/  IMAD.MOV R5, RZ, RZ, -R11 ;  /* 0x000000ffff057224 */ /* 0x000fe200078e0a0b */
[----:B-1----:R-:W-:Y:S02]  /*0370*/  IADD3 R6, PT, PT, RZ, -R7, RZ ;  /* 0x80000007ff067210 */ /* 0x002fe40007ffe0ff */
[----:B------:R-:W-:-:S13]  /*0380*/  ISETP.GE.U32.AND P0, PT, R3, R0, PT ;  /* 0x000000000300720c */ /* 0x000fda0003f06070 */
[----:B------:R-:W-:Y:S01]  /*0390*/  @P0 IMAD.IADD R3, R3, 0x1, -R0 ;  /* 0x0000000103030824 */ /* 0x000fe200078e0a00 */
[----:B------:R-:W-:-:S04]  /*03a0*/  @P0 IADD3 R8, PT, PT, R8, 0x1, RZ ;  /* 0x0000000108080810 */ /* 0x000fc80007ffe0ff */
[----:B------:R-:W-:Y:S02]  /*03b0*/  ISETP.GE.U32.AND P1, PT, R3, R0, PT ;  /* 0x000000000300720c */ /* 0x000fe40003f26070 */
[----:B------:R1:W3:Y:S02]  /*03c0*/  F2I.FTZ.U32.TRUNC.NTZ R3, R2 ;  /* 0x0000000200037305 */ /* 0x0002e4000021f000 */
[----:B-1----:R-:W-:-:S09]  /*03d0*/  IMAD.MOV.U32 R2, RZ, RZ, RZ ;  /* 0x000000ffff027224 */ /* 0x002fd200078e00ff */
[----:B------:R-:W-:Y:S01]  /*03e0*/  @P1 VIADD R8, R8, 0x1 ;  /* 0x0000000108081836 */ /* 0x000fe20000000000 */
[----:B------:R-:W-:Y:S02]  /*03f0*/  @!P2 LOP3.LUT R8, RZ, R0, RZ, 0x33, !PT ;  /* 0x00000000ff08a212 */ /* 0x000fe400078e33ff */
[----:B------:R-:W-:Y:S01]  /*0400*/  ISETP.NE.U32.AND P1, PT, RZ, UR12, PT ;  /* 0x0000000cff007c0c */ /* 0x000fe2000bf25070 */
[----:B---3--:R-:W-:Y:S01]  /*0410*/  IMAD R9, R9, R3, RZ ;  /* 0x0000000309097224 */ /* 0x008fe200078e02ff */
[----:B------:R-:W1:Y:S01]  /*0420*/  I2F.U32.RP R14, R8 ;  /* 0x00000008000e7306 */ /* 0x000e620000209000 */
[----:B------:R-:W-:Y:S02]  /*0430*/  ISETP.NE.U32.AND P2, PT, RZ, UR4, PT ;  /* 0x00000004ff007c0c */ /* 0x000fe4000bf45070 */
[----:B------:R-:W-:Y:S01]  /*0440*/  IMAD.HI.U32 R9, R3, R9, R2 ;  /* 0x0000000903097227 */ /* 0x000fe200078e0002 */
[----:B------:R-:W-:Y:S02]  /*0450*/  ISETP.NE.U32.AND P4, PT, R8, RZ, PT ;  /* 0x000000ff0800720c */ /* 0x000fe40003f85070 */
[----:B------:R-:W-:Y:S01]  /*0460*/  LOP3.LUT R19, RZ, R8, RZ, 0x33, !PT ;  /* 0x00000008ff137212 */ /* 0x000fe200078e33ff */
[----:B------:R-:W-:-:S02]  /*0470*/  IMAD R3, R5, UR12, RZ ;  /* 0x0000000c05037c24 */ /* 0x000fc4000f8e02ff */
[----:B------:R-:W-:Y:S02]  /*0480*/  IMAD.MOV.U32 R5, RZ, RZ, R6 ;  /* 0x000000ffff057224 */ /* 0x000fe400078e0006 */
[----:B------:R-:W-:Y:S01]  /*0490*/  IMAD.HI.U32 R10, R11, R3, R10 ;  /* 0x000000030b0a7227 */ /* 0x000fe200078e000a */
[----:B-1----:R-:W1:Y:S03]  /*04a0*/  MUFU.RCP R14, R14 ;  /* 0x0000000e000e7308 */ /* 0x002e660000001000 */
[----:B------:R-:W-:Y:S02]  /*04b0*/  IMAD R11, R5, R4, RZ ;  /* 0x00000004050b7224 */ /* 0x000fe400078e02ff */
[----:B------:R-:W-:-:S04]  /*04c0*/  IMAD.MOV.U32 R6, RZ, RZ, RZ ;  /* 0x000000ffff067224 */ /* 0x000fc800078e00ff */
[----:B------:R-:W-:-:S04]  /*04d0*/  IMAD.HI.U32 R11, R7, R11, R6 ;  /* 0x0000000b070b7227 */ /* 0x000fc800078e0006 */
[----:B-1----:R-:W-:Y:S01]  /*04e0*/  VIADD R12, R14, 0xffffffe ;  /* 0x0ffffffe0e0c7836 */ /* 0x002fe20000000000 */
[----:B------:R-:W-:-:S03]  /*04f0*/  IADD3 R14, PT, PT, R0, -0x1, RZ ;  /* 0xffffffff000e7810 */ /* 0x000fc60007ffe0ff */
[----:B------:R1:W3:Y:S01]  /*0500*/  F2I.FTZ.U32.TRUNC.NTZ R13, R12 ;  /* 0x0000000c000d7305 */ /* 0x0002e2000021f000 */
[----:B------:R-:W-:Y:S01]  /*0510*/  SHF.R.U32.HI R20, RZ, 0x1, R14 ;  /* 0x00000001ff147819 */ /* 0x000fe2000001160e */
[----:B-1----:R-:W-:Y:S02]  /*0520*/  IMAD.MOV.U32 R12, RZ, RZ, RZ ;  /* 0x000000ffff0c7224 */ /* 0x002fe400078e00ff */
[----:B---3--:R-:W-:-:S05]  /*0530*/  IMAD R2, R8, R13, RZ ;  /* 0x0000000d08027224 */ /* 0x008fca00078e02ff */
[----:B------:R-:W-:-:S05]  /*0540*/  IADD3 R3, PT, PT, -R2, RZ, RZ ;  /* 0x000000ff02037210 */ /* 0x000fca0007ffe1ff */
[----:B------:R-:W-:Y:S01]  /*0550*/  IMAD.HI.U32 R13, R13, R3, R12 ;  /* 0x000000030d0d7227 */ /* 0x000fe200078e000c */
[----:B------:R-:W-:Y:S01]  /*0560*/  LOP3.LUT R12, RZ, UR12, RZ, 0x33, !PT ;  /* 0x0000000cff0c7c12 */ /* 0x000fe2000f8e33ff */
[----:B0-2-4-:R-:W1:Y:S06]  /*0570*/  LDC.64 R2, c[0x0][0x3a8] ;  /* 0x0000ea00ff027b82 */ /* 0x015e6c0000000a00 */
.L_x_0:
[----:B0-----:R-:W-:-:S04]  /*0580*/  IMAD.HI.U32 R6, R9, R16, RZ ;  /* 0x0000001009067227 */ /* 0x001fc800078e00ff */
[----:B------:R-:W-:-:S04]  /*0590*/  IMAD.MOV R5, RZ, RZ, -R6 ;  /* 0x000000ffff057224 */ /* 0x000fc800078e0a06 */
[----:B------:R-:W-:-:S05]  /*05a0*/  IMAD R4, R5, UR4, R16 ;  /* 0x0000000405047c24 */ /* 0x000fca000f8e0210 */
[----:B------:R-:W-:-:S13]  /*05b0*/  ISETP.GE.U32.AND P0, PT, R4, UR4, PT ;  /* 0x0000000404007c0c */ /* 0x000fda000bf06070 */
[----:B------:R-:W-:Y:S01]  /*05c0*/  @P0 IADD3 R4, PT, PT, R4, -UR4, RZ ;  /* 0x8000000404040c10 */ /* 0x000fe2000fffe0ff */
[----:B------:R-:W-:-:S03]  /*05d0*/  @P0 VIADD R6, R6, 0x1 ;  /* 0x0000000106060836 */ /* 0x000fc60000000000 */
[----:B------:R-:W-:-:S13]  /*05e0*/  ISETP.GE.U32.AND P5, PT, R4, UR4, PT ;  /* 0x0000000404007c0c */ /* 0x000fda000bfa6070 */
[----:B------:R-:W-:-:S04]  /*05f0*/  @P5 IADD3 R6, PT, PT, R6, 0x1, RZ ;  /* 0x0000000106065810 */ /* 0x000fc80007ffe0ff */
[----:B------:R-:W-:-:S05]  /*0600*/  SEL R6, R15, R6, !P2 ;  /* 0x000000060f067207 */ /* 0x000fca0005000000 */
[----:B------:R-:W-:-:S04]  /*0610*/  IMAD.HI.U32 R4, R13, R6, RZ ;  /* 0x000000060d047227 */ /* 0x000fc800078e00ff */
[----:B------:R-:W-:Y:S02]  /*0620*/  IMAD.MOV R5, RZ, RZ, -R4 ;  /* 0x000000ffff057224 */ /* 0x000fe400078e0a04 */
[--C-:B------:R-:W-:Y:S02]  /*0630*/  IMAD.MOV R7, RZ, RZ, -R6.reuse ;  /* 0x000000ffff077224 */ /* 0x100fe400078e0a06 */
[----:B------:R-:W-:-:S05]  /*0640*/  IMAD R5, R8, R5, R6 ;  /* 0x0000000508057224 */ /* 0x000fca00078e0206 */
[----:B------:R-:W-:-:S13]  /*0650*/  ISETP.GE.U32.AND P0, PT, R5, R8, PT ;  /* 0x000000080500720c */ /* 0x000fda0003f06070 */
[----:B------:R-:W-:Y:S01]  /*0660*/  @P0 IADD3 R5, PT, PT, -R8, R5, RZ ;  /* 0x0000000508050210 */ /* 0x000fe20007ffe1ff */
[----:B------:R-:W-:-:S03]  /*0670*/  @P0 VIADD R4, R4, 0x1 ;  /* 0x0000000104040836 */ /* 0x000fc60000000000 */
[----:B------:R-:W-:-:S13]  /*0680*/  ISETP.GE.U32.AND P5, PT, R5, R8, PT ;  /* 0x000000080500720c */ /* 0x000fda0003fa6070 */
[----:B------:R-:W-:-:S04]  /*0690*/  @P5 IADD3 R4, PT, PT, R4, 0x1, RZ ;  /* 0x0000000104045810 */ /* 0x000fc80007ffe0ff */
[----:B------:R-:W-:-:S04]  /*06a0*/  SEL R5, R19, R4, !P4 ;  /* 0x0000000413057207 */ /* 0x000fc80006000000 */
[C---:B------:R-:W-:Y:S02]  /*06b0*/  ISETP.NE.AND P5, PT, R5.reuse, R14, PT ;  /* 0x0000000e0500720c */ /* 0x040fe40003fa5270 */
[----:B------:R-:W-:Y:S02]  /*06c0*/  ISETP.NE.AND P0, PT, R5, R20, PT ;  /* 0x000000140500720c */ /* 0x000fe40003f05270 */
[----:B------:R-:W-:-:S04]  /*06d0*/  SEL R5, R20, R5, !P5 ;  /* 0x0000000514057207 */ /* 0x000fc80006800000 */
[----:B------:R-:W-:Y:S01]  /*06e0*/  SEL R4, R14, R5, !P0 ;  /* 0x000000050e047207 */ /* 0x000fe20004000000 */
[----:B------:R-:W-:-:S04]  /*06f0*/  IMAD R5, R7, UR4, R16 ;  /* 0x0000000407057c24 */ /* 0x000fc8000f8e0210 */
[----:B------:R-:W-:-:S04]  /*0700*/  IMAD.HI.U32 R23, R11, R4, RZ ;  /* 0x000000040b177227 */ /* 0x000fc800078e00ff */
[----:B------:R-:W-:Y:S01]  /*0710*/  IMAD.HI.U32 R7, R10, R5, RZ ;  /* 0x000000050a077227 */ /* 0x000fe200078e00ff */
[----:B------:R-:W-:-:S03]  /*0720*/  IADD3 R25, PT, PT, -R23, RZ, RZ ;  /* 0x000000ff17197210 */ /* 0x000fc60007ffe1ff */
[----:B------:R-:W-:Y:S02]  /*0730*/  IMAD.MOV R22, RZ, RZ, -R7 ;  /* 0x000000ffff167224 */ /* 0x000fe400078e0a07 */
[----:B------:R-:W-:Y:S02]  /*0740*/  IMAD R24, R25, UR14, R4 ;  /* 0x0000000e19187c24 */ /* 0x000fe4000f8e0204 */
[----:B------:R-:W-:-:S03]  /*0750*/  IMAD R22, R22, UR13, R5 ;  /* 0x0000000d16167c24 */ /* 0x000fc6000f8e0205 */
[----:B------:R-:W-:Y:S02]  /*0760*/  ISETP.GE.U32.AND P6, PT, R24, UR14, PT ;  /* 0x0000000e18007c0c */ /* 0x000fe4000bfc6070 */
[----:B------:R-:W-:-:S11]  /*0770*/  ISETP.GE.U32.AND P0, PT, R22, UR13, PT ;  /* 0x0000000d16007c0c */ /* 0x000fd6000bf06070 */
[----:B------:R-:W-:Y:S02]  /*0780*/  @P6 IADD3 R24, PT, PT, R24, -UR14, RZ ;  /* 0x8000000e18186c10 */ /* 0x000fe4000fffe0ff */
[----:B------:R-:W-:Y:S01]  /*0790*/  @P0 VIADD R22, R22, -UR13 ;  /* 0x8000000d16160c36 */ /* 0x000fe20008000000 */
[----:B------:R-:W-:Y:S01]  /*07a0*/  @P6 IADD3 R23, PT, PT, R23, 0x1, RZ ;  /* 0x0000000117176810 */ /* 0x000fe20007ffe0ff */
[----:B------:R-:W-:Y:S01]  /*07b0*/  @P0 VIADD R7, R7, 0x1 ;  /* 0x0000000107070836 */ /* 0x000fe20000000000 */
[----:B------:R-:W-:Y:S02]  /*07c0*/  ISETP.GE.U32.AND P5, PT, R24, UR14, PT ;  /* 0x0000000e18007c0c */ /* 0x000fe4000bfa6070 */
[----:B------:R-:W-:Y:S02]  /*07d0*/  ISETP.GE.U32.AND P6, PT, R22, UR13, PT ;  /* 0x0000000d16007c0c */ /* 0x000fe4000bfc6070 */
[----:B------:R-:W-:-:S09]  /*07e0*/  ISETP.GE.U32.AND P0, PT, R4, R0, PT ;  /* 0x000000000400720c */ /* 0x000fd20003f06070 */
[----:B------:R-:W-:Y:S02]  /*07f0*/  @P5 IADD3 R23, PT, PT, R23, 0x1, RZ ;  /* 0x0000000117175810 */ /* 0x000fe40007ffe0ff */
[----:B------:R-:W-:Y:S02]  /*0800*/  @P6 VIADD R7, R7, 0x1 ;  /* 0x0000000107076836 */ /* 0x000fe40000000000 */
[----:B------:R-:W-:-:S03]  /*0810*/  SEL R23, R18, R23, !P3 ;  /* 0x0000001712177207 */ /* 0x000fc60005800000 */
[----:B------:R-:W-:Y:S02]  /*0820*/  SEL R7, R12, R7, !P1 ;  /* 0x000000070c077207 */ /* 0x000fe40004800000 */
[C---:B------:R-:W-:Y:S01]  /*0830*/  IMAD R22, R23.reuse, UR14, -R4 ;  /* 0x0000000e17167c24 */ /* 0x040fe2000f8e0a04 */
[----:B------:R-:W-:Y:S02]  /*0840*/  IADD3 R23, PT, PT, -R23, UR5, RZ ;  /* 0x0000000517177c10 */ /* 0x000fe4000fffe1ff */
[----:B------:R-:W-:Y:S01]  /*0850*/  IADD3 R24, PT, PT, -R7, RZ, RZ ;  /* 0x000000ff07187210 */ /* 0x000fe20007ffe1ff */
[----:B------:R-:W-:Y:S01]  /*0860*/  IMAD.IADD R22, R21, 0x1, R22 ;  /* 0x0000000115167824 */ /* 0x000fe200078e0216 */
[----:B------:R-:W-:-:S03]  /*0870*/  SEL R4, R23, RZ, !P0 ;  /* 0x000000ff17047207 */ /* 0x000fc60004000000 */
[----:B------:R-:W-:Y:S01]  /*0880*/  IMAD R5, R24, UR13, R5 ;  /* 0x0000000d18057c24 */ /* 0x000fe2000f8e0205 */
[----:B------:R-:W-:Y:S01]  /*0890*/  SEL R22, R22, RZ, !P0 ;  /* 0x000000ff16167207 */ /* 0x000fe20004000000 */
[----:B------:R-:W-:-:S04]  /*08a0*/  IMAD R7, R4, UR15, R7 ;  /* 0x0000000f04077c24 */ /* 0x000fc8000f8e0207 */
[----:B------:R-:W-:-:S05]  /*08b0*/  IMAD R22, R22, UR9, R5 ;  /* 0x0000000916167c24 */ /* 0x000fca000f8e0205 */
[C---:B------:R-:W-:Y:S02]  /*08c0*/  ISETP.GE.AND P0, PT, R22.reuse, UR13, PT ;  /* 0x0000000d16007c0c */ /* 0x040fe4000bf06270 */
[----:B------:R-:W-:Y:S02]  /*08d0*/  LOP3.LUT R4, R22, R7, RZ, 0xfc, !PT ;  /* 0x0000000716047212 */ /* 0x000fe400078efcff */
[----:B------:R-:W-:-:S04]  /*08e0*/  ISETP.GE.OR P0, PT, R7, UR16, P0 ;  /* 0x0000001007007c0c */ /* 0x000fc80008706670 */
[----:B------:R-:W-:-:S13]  /*08f0*/  ISETP.LT.OR P0, PT, R4, RZ, P0 ;  /* 0x000000ff0400720c */ /* 0x000fda0000701670 */
[----:B------:R-:W0:Y:S01]  /*0900*/  @!P0 LDC.64 R4, c[0x0][0x380] ;  /* 0x0000e000ff048b82 */ /* 0x000e220000000a00 */
[----:B------:R-:W-:-:S05]  /*0910*/  @!P0 IMAD R6, R6, UR4, R17 ;  /* 0x0000000406068c24 */ /* 0x000fca000f8e0211 */
[----:B------:R-:W-:-:S05]  /*0920*/  @!P0 IADD3 R6, PT, PT, R22, R6, RZ ;  /* 0x0000000616068210 */ /* 0x000fca0007ffe0ff */
[----:B------:R-:W-:-:S04]  /*0930*/  @!P0 IMAD R7, R7, UR13, R6 ;  /* 0x0000000d07078c24 */ /* 0x000fc8000f8e0206 */
[----:B0-----:R-:W-:-:S05]  /*0940*/  @!P0 IMAD.WIDE.U32 R4, R7, 0x2, R4 ;  /* 0x0000000207048825 */ /* 0x001fca00078e0004 */
[----:B------:R-:W2:Y:S01]  /*0950*/  @!P0 LDG.E.U16.CONSTANT R23, desc[UR10][R4.64] ;  /* 0x0000000a04178981 */ /* 0x000ea2000c1e9500 */
[----:B------:R-:W-:Y:S01]  /*0960*/  IMAD.IADD R7, R17, 0x1, R16 ;  /* 0x0000000111077824 */ /* 0x000fe200078e0210 */
[----:B------:R-:W-:-:S03]  /*0970*/  IADD3 R16, PT, PT, R16, UR6, RZ ;  /* 0x0000000610107c10 */ /* 0x000fc6000fffe0ff */
[----:B-1----:R-:W-:Y:S01]  /*0980*/  IMAD.WIDE.U32 R6, R7, 0x2, R2 ;  /* 0x0000000207067825 */ /* 0x002fe200078e0002 */
[----:B------:R-:W-:Y:S02]  /*0990*/  @P0 PRMT R23, RZ, 0x7610, R23 ;  /* 0x00007610ff170816 */ /* 0x000fe40000000017 */
[----:B------:R-:W-:-:S03]  /*09a0*/  ISETP.GE.U32.AND P0, PT, R16, UR8, PT ;  /* 0x0000000810007c0c */ /* 0x000fc6000bf06070 */
[----:B--2---:R0:W-:Y:S10]  /*09b0*/  STG.E.U16 desc[UR10][R6.64], R23 ;  /* 0x0000001706007986 */ /* 0x0041f4000c10150a */
[----:B------:R-:W-:Y:S05]  /*09c0*/  @!P0 BRA `(.L_x_0) ;  /* 0xfffffff800ec8947 */ /* 0x000fea000383ffff */
[----:B------:R-:W-:Y:S05]  /*09d0*/  EXIT ;  /* 0x000000000000794d */ /* 0x000fea0003800000 */
.L_x_1:
[----:B------:R-:W-:-:S00]  /*09e0*/  BRA `(.L_x_1) ;  /* 0xfffffffc00fc7947 */ /* 0x000fc0000383ffff */
[----:B------:R-:W-:-:S00]  /*09f0*/  NOP ;  /* 0x0000000000007918 */ /* 0x000fc00000000000 */
        /* <DEDUP_REMOVED lines=8> */
.L_x_148:


//--------------------- .text._ZN11chainer_trt6plugin12shift_kernelI6__halfLj3ELj3EEEvPKT_iiiiPS3_ --------------------------
	.section	.text._ZN11chainer_trt6plugin12shift_kernelI6__halfLj3ELj3EEEvPKT_iiiiPS3_,"ax",@progbits
	.align	128
        .global         _ZN11chainer_trt6plugin12shift_kernelI6__halfLj3ELj3EEEvPKT_iiiiPS3_
        .type           _ZN11chainer_trt6plugin12shift_kernelI6__halfLj3ELj3EEEvPKT_iiiiPS3_,@function
        .size           _ZN11chainer_trt6plugin12shift_kernelI6__halfLj3ELj3EEEvPKT_iiiiPS3_,(.L_x_149 - _ZN11chainer_trt6plugin12shift_kernelI6__halfLj3ELj3EEEvPKT_iiiiPS3_)
        .other          _ZN11chainer_trt6plugin12shift_kernelI6__halfLj3ELj3EEEvPKT_iiiiPS3_,@"STO_CUDA_ENTRY STV_DEFAULT"
_ZN11chainer_trt6plugin12shift_kernelI6__halfLj3ELj3EEEvPKT_iiiiPS3_:
.text._ZN11chainer_trt6plugin12shift_kernelI6__halfLj3ELj3EEEvPKT_iiiiPS3_:
[----:B------:R-:W-:Y:S01]  /*0000*/  LDC R1, c[0x0][0x37c] ;  /* 0x0000df00ff017b82 */ /* 0x000fe20000000800 */
[----:B------:R-:W0:Y:S01]  /*0010*/  LDCU UR8, c[0x0][0x388] ;  /* 0x00007100ff0877ac */ /* 0x000e220008000800 */
[----:B------:R-:W1:Y:S06]  /*0020*/  S2R R20, SR_CTAID.Y ;  /* 0x0000000000147919 */ /* 0x000e6c0000002600 */
[----:B------:R-:W2:Y:S01]  /*0030*/  LDC R10, c[0x0][0x360] ;  /* 0x0000d800ff0a7b82 */ /* 0x000ea20000000800 */
[----:B------:R-:W3:Y:S07]  /*0040*/  LDCU.64 UR6, c[0x0][0x358] ;  /* 0x00006b00ff0677ac */ /* 0x000eee0008000a00 */
[----:B------:R-:W2:Y:S01]  /*0050*/  LDC R21, c[0x0][0x370] ;  /* 0x0000dc00ff157b82 */ /* 0x000ea20000000800 */
[----:B0-----:R-:W-:-:S04]  /*0060*/  UIMAD.WIDE.U32 UR4, UR8, 0x38e38e39, URZ ;  /* 0x38e38e39080478a5 */ /* 0x001fc8000f8e00ff */
[----:B------:R-:W-:-:S06]  /*0070*/  USHF.R.U32.HI UR5, URZ, 0x1, UR5 ;  /* 0x00000001ff057899 */ /* 0x000fcc0008011605 */
[----:B------:R-:W-:Y:S02]  /*0080*/  IADD3 R5, PT, PT, RZ, -UR5, RZ ;  /* 0x80000005ff057c10 */ /* 0x000fe4000fffe0ff */
[----:B------:R-:W-:Y:S01]  /*0090*/  ISETP.NE.U32.AND P2, PT, RZ, UR5, PT ;  /* 0x00000005ff007c0c */ /* 0x000fe2000bf45070 */
[----:B------:R-:W0:Y:S08]  /*00a0*/  I2F.U32.RP R0, UR5 ;  /* 0x0000000500007d06 */ /* 0x000e300008209000 */
[----:B0-----:R-:W0:Y:S02]  /*00b0*/  MUFU.RCP R0, R0 ;  /* 0x0000000000007308 */ /* 0x001e240000001000 */
[----:B0-----:R-:W-:-:S06]  /*00c0*/  IADD3 R2, PT, PT, R0, 0xffffffe, RZ ;  /* 0x0ffffffe00027810 */ /* 0x001fcc0007ffe0ff */
[----:B------:R0:W4:Y:S02]  /*00d0*/  F2I.FTZ.U32.TRUNC.NTZ R3, R2 ;  /* 0x0000000200037305 */ /* 0x000124000021f000 */
[----:B0-----:R-:W-:Y:S02]  /*00e0*/  HFMA2 R2, -RZ, RZ, 0, 0 ;  /* 0x00000000ff027431 */ /* 0x001fe400000001ff */
[----:B----4-:R-:W-:-:S04]  /*00f0*/  IMAD R5, R5, R3, RZ ;  /* 0x0000000305057224 */ /* 0x010fc800078e02ff */
[----:B------:R-:W-:Y:S01]  /*0100*/  IMAD.HI.U32 R3, R3, R5, R2 ;  /* 0x0000000503037227 */ /* 0x000fe200078e0002 */
[----:B------:R-:W-:-:S05]  /*0110*/  MOV R2, 0x8 ;  /* 0x0000000800027802 */ /* 0x000fca0000000f00 */
[----:B-1----:R-:W-:-:S05]  /*0120*/  IMAD.HI.U32 R3, R3, R20, RZ ;  /* 0x0000001403037227 */ /* 0x002fca00078e00ff */
[----:B------:R-:W-:-:S05]  /*0130*/  IADD3 R5, PT, PT, -R3, RZ, RZ ;  /* 0x000000ff03057210 */ /* 0x000fca0007ffe1ff */
[----:B------:R-:W-:-:S05]  /*0140*/  IMAD R0, R5, UR5, R20 ;  /* 0x0000000505007c24 */ /* 0x000fca000f8e0214 */
[----:B------:R-:W-:-:S13]  /*0150*/  ISETP.GE.U32.AND P0, PT, R0, UR5, PT ;  /* 0x0000000500007c0c */ /* 0x000fda000bf06070 */
[----:B------:R-:W-:Y:S01]  /*0160*/  @P0 IADD3 R0, PT, PT, R0, -UR5, RZ ;  /* 0x8000000500000c10 */ /* 0x000fe2000fffe0ff */
[----:B------:R-:W-:-:S03]  /*0170*/  @P0 VIADD R3, R3, 0x1 ;  /* 0x0000000103030836 */ /* 0x000fc60000000000 */
[----:B------:R-:W-:Y:S02]  /*0180*/  ISETP.GE.U32.AND P1, PT, R0, UR5, PT ;  /* 0x0000000500007c0c */ /* 0x000fe4000bf26070 */
[----:B--2---:R-:W-:-:S04]  /*0190*/  LEA R0, R21, R10, 0xa ;  /* 0x0000000a15007211 */ /* 0x004fc800078e50ff */
[----:B------:R-:W-:-:S07]  /*01a0*/  IADD3 R0, PT, PT, R0, -0x400, RZ ;  /* 0xfffffc0000007810 */ /* 0x000fce0007ffe0ff */
[----:B------:R-:W-:Y:S02]  /*01b0*/  @P1 IADD3 R3, PT, PT, R3, 0x1, RZ ;  /* 0x0000000103031810 */ /* 0x000fe40007ffe0ff */
[----:B------:R-:W-:-:S04]  /*01c0*/  @!P2 LOP3.LUT R3, RZ, UR5, RZ, 0x33, !PT ;  /* 0x00000005ff03ac12 */ /* 0x000fc8000f8e33ff */
[----:B------:R-:W-:-:S04]  /*01d0*/  PRMT R4, R3, 0x9910, RZ ;  /* 0x0000991003047816 */ /* 0x000fc800000000ff */
[----:B------:R-:W-:-:S13]  /*01e0*/  ISETP.NE.AND P0, PT, R4, 0x4, PT ;  /* 0x000000040400780c */ /* 0x000fda0003f05270 */
[----:B---3--:R-:W-:Y:S05]  /*01f0*/  @!P0 BRA `(.L_x_2) ;  /* 0x0000000000208947 */ /* 0x008fea0003800000 */
[----:B------:R-:W-:-:S13]  /*0200*/  ISETP.NE.AND P0, PT, R4, 0x8, PT ;  /* 0x000000080400780c */ /* 0x000fda0003f05270 */
[----:B------:R-:W-:Y:S01]  /*0210*/  @!P0 MOV R2, 0x4 ;  /* 0x0000000400028802 */ /* 0x000fe20000000f00 */
[----:B------:R-:W-:Y:S06]  /*0220*/  @!P0 BRA `(.L_x_2) ;  /* 0x0000000000148947 */ /* 0x000fec0003800000 */
[----:B------:R-:W-:Y:S01]  /*0230*/  ISETP.GT.U32.AND P0, PT, R3, 0x8, PT ;  /* 0x000000080300780c */ /* 0x000fe20003f04070 */
[----:B------:R-:W-:Y:S02]  /*0240*/  HFMA2 R26, -RZ, RZ, 0, 0 ;  /* 0x00000000ff1a7431 */ /* 0x000fe400000001ff */
[----:B------:R-:W-:-:S10]  /*0250*/  IMAD.MOV.U32 R4, RZ, RZ, RZ ;  /* 0x000000ffff047224 */ /* 0x000fd400078e00ff */
[----:B------:R-:W-:Y:S05]  /*0260*/  @P0 BRA `(.L_x_3) ;  /* 0x0000000000380947 */ /* 0x000fea0003800000 */
[----:B------:R-:W-:-:S07]  /*0270*/  MOV R2, R3 ;  /* 0x0000000300027202 */ /* 0x000fce0000000f00 */
.L_x_2:
[----:B------:R-:W-:-:S05]  /*0280*/  PRMT R3, R2, 0x9910, RZ ;  /* 0x0000991002037816 */ /* 0x000fca00000000ff */
[----:B------:R-:W-:-:S05]  /*0290*/  IMAD R3, R3, 0xab, RZ ;  /* 0x000000ab03037824 */ /* 0x000fca00078e02ff */
[----:B------:R-:W-:-:S04]  /*02a0*/  LOP3.LUT R3, R3, 0xffff, RZ, 0xc0, !PT ;  /* 0x0000ffff03037812 */ /* 0x000fc800078ec0ff */
[----:B------:R-:W-:-:S04]  /*02b0*/  SHF.R.U32.HI R3, RZ, 0x9, R3 ;  /* 0x00000009ff037819 */ /* 0x000fc80000011603 */
[C---:B------:R-:W-:Y:S02]  /*02c0*/  PRMT R4, R3.reuse, 0x9910, RZ ;  /* 0x0000991003047816 */ /* 0x040fe400000000ff */
[----:B------:R-:W-:-:S03]  /*02d0*/  LOP3.LUT R3, R3, 0xffff, RZ, 0xc0, !PT ;  /* 0x0000ffff03037812 */ /* 0x000fc600078ec0ff */
[----:B------:R-:W-:Y:S01]  /*02e0*/  IMAD R4, R4, 0x3, RZ ;  /* 0x0000000304047824 */ /* 0x000fe200078e02ff */
[----:B------:R-:W-:-:S04]  /*02f0*/  IADD3 R26, PT, PT, R3, -0x1, RZ ;  /* 0xffffffff031a7810 */ /* 0x000fc80007ffe0ff */
[----:B------:R-:W-:-:S04]  /*0300*/  IADD3 R4, PT, PT, RZ, -R4, RZ ;  /* 0x80000004ff047210 */ /* 0x000fc80007ffe0ff */
[----:B------:R-:W-:-:S04]  /*0310*/  PRMT R5, R4, 0x7710, RZ ;  /* 0x0000771004057816 */ /* 0x000fc800000000ff */
[----:B------:R-:W-:-:S04]  /*0320*/  IADD3 R2, PT, PT, R5, R2, RZ ;  /* 0x0000000205027210 */ /* 0x000fc80007ffe0ff */
[----:B------:R-:W-:-:S04]  /*0330*/  LOP3.LUT R2, R2, 0xff, RZ, 0xc0, !PT ;  /* 0x000000ff02027812 */ /* 0x000fc800078ec0ff */
[----:B------:R-:W-:-:S07]  /*0340*/  IADD3 R4, PT, PT, -R2, 0x1, RZ ;  /* 0x0000000102047810 */ /* 0x000fce0007ffe1ff */
.L_x_3:
[----:B------:R-:W0:Y:S01]  /*0350*/  S2R R5, SR_TID.X ;  /* 0x0000000000057919 */ /* 0x000e220000002100 */
[----:B------:R-:W1:Y:S01]  /*0360*/  S2UR UR4, SR_CTAID.X ;  /* 0x00000000000479c3 */ /* 0x000e620000002500 */
[----:B------:R-:W2:Y:S01]  /*0370*/  LDCU UR5, c[0x0][0x394] ;  /* 0x00007280ff0577ac */ /* 0x000ea20008000800 */
[----:B------:R-:W-:Y:S01]  /*0380*/  BSSY.RECONVERGENT B0, `(.L_x_4) ;  /* 0x000015c000007945 */ /* 0x000fe20003800200 */
[----:B------:R-:W3:Y:S01]  /*0390*/  S2R R7, SR_CTAID.Z ;  /* 0x0000000000077919 */ /* 0x000ee20000002700 */
[----:B------:R-:W-:-:S04]  /*03a0*/  IMAD.MOV.U32 R28, RZ, RZ, RZ ;  /* 0x000000ffff1c7224 */ /* 0x000fc800078e00ff */
[----:B------:R-:W4:Y:S08]  /*03b0*/  LDC R3, c[0x0][0x38c] ;  /* 0x0000e300ff037b82 */ /* 0x000f300000000800 */
[----:B------:R-:W5:Y:S01]  /*03c0*/  LDC.64 R18, c[0x0][0x398] ;  /* 0x0000e600ff127b82 */ /* 0x000f620000000a00 */
[----:B-1----:R-:W-:-:S06]  /*03d0*/  USHF.L.U32 UR4, UR4, 0xa, URZ ;  /* 0x0000000a04047899 */ /* 0x002fcc00080006ff */
[----:B0-----:R-:W-:Y:S01]  /*03e0*/  LOP3.LUT R9, R5, UR4, RZ, 0xfc, !PT ;  /* 0x0000000405097c12 */ /* 0x001fe2000f8efcff */
[----:B---3--:R-:W-:-:S04]  /*03f0*/  IMAD R20, R7, UR8, R20 ;  /* 0x0000000807147c24 */ /* 0x008fc8000f8e0214 */
[----:B--2---:R-:W-:Y:S02]  /*0400*/  IMAD R11, R4, UR5, R9 ;  /* 0x00000005040b7c24 */ /* 0x004fe4000f8e0209 */
[----:B----4-:R-:W-:-:S03]  /*0410*/  IMAD R7, R0, R3, RZ ;  /* 0x0000000300077224 */ /* 0x010fc600078e02ff */
[----:B------:R-:W-:Y:S01]  /*0420*/  ISETP.GE.U32.AND P0, PT, R11, R0, PT ;  /* 0x000000000b00720c */ /* 0x000fe20003f06070 */
[----:B------:R-:W-:-:S03]  /*0430*/  IMAD R7, R20, R7, R9 ;  /* 0x0000000714077224 */ /* 0x000fc600078e0209 */
[----:B------:R-:W-:Y:S01]  /*0440*/  ISETP.LT.OR P0, PT, R11, RZ, P0 ;  /* 0x000000ff0b00720c */ /* 0x000fe20000701670 */
[----:B-----5:R-:W-:-:S12]  /*0450*/  IMAD.WIDE.U32 R18, R7, 0x2, R18 ;  /* 0x0000000207127825 */ /* 0x020fd800078e0012 */
[----:B------:R-:W-:Y:S05]  /*0460*/  @P0 BRA `(.L_x_5) ;  /* 0x0000001400340947 */ /* 0x000fea0003800000 */
[----:B------:R-:W0:Y:S01]  /*0470*/  LDCU UR8, c[0x0][0x390] ;  /* 0x00007200ff0877ac */ /* 0x000e220008000800 */
[----:B------:R-:W-:Y:S01]  /*0480*/  MOV R28, RZ ;  /* 0x000000ff001c7202 */ /* 0x000fe20000000f00 */
[----:B0-----:R-:W-:-:S05]  /*0490*/  IMAD R26, R26, UR8, RZ ;  /* 0x000000081a1a7c24 */ /* 0x001fca000f8e02ff */
[----:B------:R-:W-:-:S13]  /*04a0*/  ISETP.GE.AND P0, PT, R26, 0x1, PT ;  /* 0x000000011a00780c */ /* 0x000fda0003f06270 */
[----:B------:R-:W-:Y:S05]  /*04b0*/  @!P0 BRA `(.L_x_6) ;  /* 0x0000000400648947 */ /* 0x000fea0003800000 */
[C---:B------:R-:W-:Y:S02]  /*04c0*/  ISETP.GE.U32.AND P0, PT, R26.reuse, 0x10, PT ;  /* 0x000000101a00780c */ /* 0x040fe40003f06070 */
[----:B------:R-:W-:-:S11]  /*04d0*/  LOP3.LUT R2, R26, 0xf, RZ, 0xc0, !PT ;  /* 0x0000000f1a027812 */ /* 0x000fd600078ec0ff */
[----:B------:R-:W-:Y:S05]  /*04e0*/  @!P0 BRA `(.L_x_7) ;  /* 0x0000000000a08947 */ /* 0x000fea0003800000 */
[----:B------:R-:W-:-:S04]  /*04f0*/  LOP3.LUT R11, R26, 0x7ffffff0, RZ, 0xc0, !PT ;  /* 0x7ffffff01a0b7812 */ /* 0x000fc800078ec0ff */
[----:B------:R-:W-:-:S07]  /*0500*/  IADD3 R11, PT, PT, -R11, RZ, RZ ;  /* 0x000000ff0b0b7210 */ /* 0x000fce0007ffe1ff */
.L_x_8:
[----:B--2---:R-:W-:Y:S01]  /*0510*/  IMAD.WIDE.U32 R24, R0, 0x2, R18 ;  /* 0x0000000200187825 */ /* 0x004fe200078e0012 */
[----:B------:R-:W-:Y:S01]  /*0520*/  STG.E.U16 desc[UR6][R18.64], RZ ;  /* 0x000000ff12007986 */ /* 0x000fe2000c101506 */
[----:B------:R-:W-:-:S03]  /*0530*/  IADD3 R11, PT, PT, R11, 0x10, RZ ;  /* 0x000000100b0b7810 */ /* 0x000fc60007ffe0ff */
[----:B------:R-:W-:Y:S01]  /*0540*/  STG.E.U16 desc[UR6][R24.64], RZ ;  /* 0x000000ff18007986 */ /* 0x000fe2000c101506 */
[----:B------:R-:W-:Y:S01]  /*0550*/  IMAD.WIDE.U32 R12, R0, 0x2, R24 ;  /* 0x00000002000c7825 */ /* 0x000fe200078e0018 */
[----:B------:R-:W-:-:S04]  /*0560*/  ISETP.NE.AND P0, PT, R11, RZ, PT ;  /* 0x000000ff0b00720c */ /* 0x000fc80003f05270 */
[----:B------:R-:W-:Y:S01]  /*0570*/  STG.E.U16 desc[UR6][R12.64], RZ ;  /* 0x000000ff0c007986 */ /* 0x000fe2000c101506 */
[----:B------:R-:W-:-:S05]  /*0580*/  IMAD.WIDE.U32 R14, R0, 0x2, R12 ;  /* 0x00000002000e7825 */ /* 0x000fca00078e000c */
[----:B------:R-:W-:Y:S01]  /*0590*/  STG.E.U16 desc[UR6][R14.64], RZ ;  /* 0x000000ff0e007986 */ /* 0x000fe2000c101506 */
[----:B------:R-:W-:-:S05]  /*05a0*/  IMAD.WIDE.U32 R16, R0, 0x2, R14 ;  /* 0x0000000200107825 */ /* 0x000fca00078e000e */
[----:B------:R-:W-:Y:S01]  /*05b0*/  STG.E.U16 desc[UR6][R16.64], RZ ;  /* 0x000000ff10007986 */ /* 0x000fe2000c101506 */
[----:B------:R-:W-:-:S05]  /*05c0*/  IMAD.WIDE.U32 R22, R0, 0x2, R16 ;  /* 0x0000000200167825 */ /* 0x000fca00078e0010 */
[----:B------:R-:W-:Y:S01]  /*05d0*/  STG.E.U16 desc[UR6][R22.64], RZ ;  /* 0x000000ff16007986 */ /* 0x000fe2000c101506 */
[----:B------:R-:W-:-:S05]  /*05e0*/  IMAD.WIDE.U32 R28, R0, 0x2, R22 ;  /* 0x00000002001c7825 */ /* 0x000fca00078e0016 */
[----:B------:R0:W-:Y:S01]  /*05f0*/  STG.E.U16 desc[UR6][R28.64], RZ ;  /* 0x000000ff1c007986 */ /* 0x0001e2000c101506 */
[----:B------:R-:W-:-:S05]  /*0600*/  IMAD.WIDE.U32 R6, R0, 0x2, R28 ;  /* 0x0000000200067825 */ /* 0x000fca00078e001c */
[----:B------:R1:W-:Y:S01]  /*0610*/  STG.E.U16 desc[UR6][R6.64], RZ ;  /* 0x000000ff06007986 */ /* 0x0003e2000c101506 */
[----:B------:R-:W-:Y:S01]  /*0620*/  IMAD.WIDE.U32 R8, R0, 0x2, R6 ;  /* 0x0000000200087825 */ /* 0x000fe200078e0006 */
[----:B0-----:R-:W-:-:S04]  /*0630*/  MOV R28, R18 ;  /* 0x00000012001c7202 */ /* 0x001fc80000000f00 */
[----:B------:R0:W-:Y:S01]  /*0640*/  STG.E.U16 desc[UR6][R8.64], RZ ;  /* 0x000000ff08007986 */ /* 0x0001e2000c101506 */
[----:B------:R-:W-:Y:S01]  /*0650*/  IMAD.WIDE.U32 R12, R0, 0x2, R8 ;  /* 0x00000002000c7825 */ /* 0x000fe200078e0008 */
[----:B------:R-:W-:-:S04]  /*0660*/  MOV R29, R19 ;  /* 0x00000013001d7202 */ /* 0x000fc80000000f00 */
[----:B------:R2:W-:Y:S01]  /*0670*/  STG.E.U16 desc[UR6][R12.64], RZ ;  /* 0x000000ff0c007986 */ /* 0x0005e2000c101506 */
[----:B------:R-:W-:-:S05]  /*0680*/  IMAD.WIDE.U32 R14, R0, 0x2, R12 ;  /* 0x00000002000e7825 */ /* 0x000fca00078e000c */
[----:B------:R2:W-:Y:S01]  /*0690*/  STG.E.U16 desc[UR6][R14.64], RZ ;  /* 0x000000ff0e007986 */ /* 0x0005e2000c101506 */
[----:B------:R-:W-:-:S05]  /*06a0*/  IMAD.WIDE.U32 R16, R0, 0x2, R14 ;  /* 0x0000000200107825 */ /* 0x000fca00078e000e */
[----:B------:R2:W-:Y:S01]  /*06b0*/  STG.E.U16 desc[UR6][R16.64], RZ ;  /* 0x000000ff10007986 */ /* 0x0005e2000c101506 */
[----:B------:R-:W-:-:S05]  /*06c0*/  IMAD.WIDE.U32 R22, R0, 0x2, R16 ;  /* 0x0000000200167825 */ /* 0x000fca00078e0010 */
[----:B------:R2:W-:Y:S01]  /*06d0*/  STG.E.U16 desc[UR6][R22.64], RZ ;  /* 0x000000ff16007986 */ /* 0x0005e2000c101506 */
[----:B------:R-:W-:-:S05]  /*06e0*/  IMAD.WIDE.U32 R24, R0, 0x2, R22 ;  /* 0x0000000200187825 */ /* 0x000fca00078e0016 */
[----:B------:R2:W-:Y:S01]  /*06f0*/  STG.E.U16 desc[UR6][R24.64], RZ ;  /* 0x000000ff18007986 */ /* 0x0005e2000c101506 */
[----:B-1----:R-:W-:-:S05]  /*0700*/  IMAD.WIDE.U32 R6, R0, 0x2, R24 ;  /* 0x0000000200067825 */ /* 0x002fca00078e0018 */
[----:B------:R2:W-:Y:S01]  /*0710*/  STG.E.U16 desc[UR6][R6.64], RZ ;  /* 0x000000ff06007986 */ /* 0x0005e2000c101506 */
[----:B0-----:R-:W-:-:S05]  /*0720*/  IMAD.WIDE.U32 R8, R0, 0x2, R6 ;  /* 0x0000000200087825 */ /* 0x001fca00078e0006 */
[----:B------:R2:W-:Y:S01]  /*0730*/  STG.E.U16 desc[UR6][R8.64], RZ ;  /* 0x000000ff08007986 */ /* 0x0005e2000c101506 */
[----:B------:R-:W-:Y:S01]  /*0740*/  IMAD.WIDE.U32 R18, R0, 0x2, R8 ;  /* 0x0000000200127825 */ /* 0x000fe200078e0008 */
[----:B------:R-:W-:Y:S06]  /*0750*/  @P0 BRA `(.L_x_8) ;  /* 0xfffffffc006c0947 */ /* 0x000fec000383ffff */
[----:B------:R-:W-:-:S07]  /*0760*/  IMAD.WIDE.U32 R18, R0, 0x20, R28 ;  /* 0x0000002000127825 */ /* 0x000fce00078e001c */
.L_x_7:
[----:B------:R-:W-:Y:S01]  /*0770*/  ISETP.NE.AND P0, PT, R2, RZ, PT ;  /* 0x000000ff0200720c */ /* 0x000fe20003f05270 */
[----:B------:R-:W-:-:S12]  /*0780*/  IMAD.MOV.U32 R28, RZ, RZ, R26 ;  /* 0x000000ffff1c7224 */ /* 0x000fd800078e001a */
[----:B------:R-:W-:Y:S05]  /*0790*/  @!P0 BRA `(.L_x_6) ;  /* 0x0000000000ac8947 */ /* 0x000fea0003800000 */
[----:B------:R-:W-:Y:S02]  /*07a0*/  ISETP.GE.U32.AND P0, PT, R2, 0x8, PT ;  /* 0x000000080200780c */ /* 0x000fe40003f06070 */
[----:B------:R-:W-:-:S04]  /*07b0*/  LOP3.LUT R11, R26, 0x7, RZ, 0xc0, !PT ;  /* 0x000000071a0b7812 */ /* 0x000fc800078ec0ff */
[----:B------:R-:W-:-:S07]  /*07c0*/  ISETP.NE.AND P1, PT, R11, RZ, PT ;  /* 0x000000ff0b00720c */ /* 0x000fce0003f25270 */
[----:B------:R-:W-:Y:S06]  /*07d0*/  @!P0 BRA `(.L_x_9) ;  /* 0x0000000000408947 */ /* 0x000fec0003800000 */
[C---:B--2---:R-:W-:Y:S01]  /*07e0*/  IMAD.WIDE.U32 R22, R0.reuse, 0x2, R18 ;  /* 0x0000000200167825 */ /* 0x044fe200078e0012 */
[----:B------:R0:W-:Y:S04]  /*07f0*/  STG.E.U16 desc[UR6][R18.64], RZ ;  /* 0x000000ff12007986 */ /* 0x0001e8000c101506 */
        /* <DEDUP_REMOVED lines=13> */
[----:B0-----:R-:W-:-:S07]  /*08d0*/  IMAD.WIDE.U32 R18, R0, 0x2, R24 ;  /* 0x0000000200127825 */ /* 0x001fce00078e0018 */
.L_x_9:
[----:B------:R-:W-:Y:S01]  /*08e0*/  MOV R28, R26 ;  /* 0x0000001a001c7202 */ /* 0x000fe20000000f00 */
[----:B------:R-:W-:Y:S06]  /*08f0*/  @!P1 BRA `(.L_x_6) ;  /* 0x0000000000549947 */ /* 0x000fec0003800000 */
[----:B------:R-:W-:Y:S02]  /*0900*/  ISETP.GE.U32.AND P0, PT, R11, 0x4, PT ;  /* 0x000000040b00780c */ /* 0x000fe40003f06070 */
[----:B------:R-:W-:-:S04]  /*0910*/  LOP3.LUT R2, R26, 0x3, RZ, 0xc0, !PT ;  /* 0x000000031a027812 */ /* 0x000fc800078ec0ff */
[----:B------:R-:W-:-:S07]  /*0920*/  ISETP.NE.AND P1, PT, R2, RZ, PT ;  /* 0x000000ff0200720c */ /* 0x000fce0003f25270 */
[----:B------:R-:W-:Y:S06]  /*0930*/  @!P0 BRA `(.L_x_10) ;  /* 0x0000000000208947 */ /* 0x000fec0003800000 */
[C---:B-12---:R-:W-:Y:S01]  /*0940*/  IMAD.WIDE.U32 R6, R0.reuse, 0x2, R18 ;  /* 0x0000000200067825 */ /* 0x046fe200078e0012 */
[----:B------:R0:W-:Y:S04]  /*0950*/  STG.E.U16 desc[UR6][R18.64], RZ ;  /* 0x000000ff12007986 */ /* 0x0001e8000c101506 */
[----:B------:R3:W-:Y:S01]  /*0960*/  STG.E.U16 desc[UR6][R6.64], RZ ;  /* 0x000000ff06007986 */ /* 0x0007e2000c101506 */
[----:B------:R-:W-:-:S05]  /*0970*/  IMAD.WIDE.U32 R8, R0, 0x2, R6 ;  /* 0x0000000200087825 */ /* 0x000fca00078e0006 */
[----:B------:R3:W-:Y:S01]  /*0980*/  STG.E.U16 desc[UR6][R8.64], RZ ;  /* 0x000000ff08007986 */ /* 0x0007e2000c101506 */
[----:B------:R-:W-:-:S05]  /*0990*/  IMAD.WIDE.U32 R12, R0, 0x2, R8 ;  /* 0x00000002000c7825 */ /* 0x000fca00078e0008 */
[----:B------:R3:W-:Y:S01]  /*09a0*/  STG.E.U16 desc[UR6][R12.64], RZ ;  /* 0x000000ff0c007986 */ /* 0x0007e2000c101506 */
[----:B0-----:R-:W-:-:S07]  /*09b0*/  IMAD.WIDE.U32 R18, R0, 0x2, R12 ;  /* 0x0000000200127825 */ /* 0x001fce00078e000c */
.L_x_10:
[----:B------:R-:W-:Y:S01]  /*09c0*/  MOV R28, R26 ;  /* 0x0000001a001c7202 */ /* 0x000fe20000000f00 */
[----:B------:R-:W-:Y:S06]  /*09d0*/  @!P1 BRA `(.L_x_6) ;  /* 0x00000000001c9947 */ /* 0x000fec0003800000 */
[----:B------:R-:W-:-:S07]  /*09e0*/  IADD3 R2, PT, PT, -R2, RZ, RZ ;  /* 0x000000ff02027210 */ /* 0x000fce0007ffe1ff */
.L_x_11:
[----:B------:R-:W-:Y:S01]  /*09f0*/  IADD3 R2, PT, PT, R2, 0x1, RZ ;  /* 0x0000000102027810 */ /* 0x000fe20007ffe0ff */
[----:B------:R0:W-:Y:S03]  /*0a00*/  STG.E.U16 desc[UR6][R18.64], RZ ;  /* 0x000000ff12007986 */ /* 0x0001e6000c101506 */
[----:B------:R-:W-:Y:S01]  /*0a10*/  ISETP.NE.AND P0, PT, R2, RZ, PT ;  /* 0x000000ff0200720c */ /* 0x000fe20003f05270 */
[----:B0-----:R-:W-:-:S12]  /*0a20*/  IMAD.WIDE.U32 R18, R0, 0x2, R18 ;  /* 0x0000000200127825 */ /* 0x001fd800078e0012 */
[----:B------:R-:W-:Y:S05]  /*0a30*/  @P0 BRA `(.L_x_11) ;  /* 0xfffffffc00ec0947 */ /* 0x000fea000383ffff */
[----:B------:R-:W-:-:S07]  /*0a40*/  MOV R28, R26 ;  /* 0x0000001a001c7202 */ /* 0x000fce0000000f00 */
.L_x_6:
[----:B------:R-:W-:-:S04]  /*0a50*/  VIADDMNMX R2, R26, R3, R3, PT ;  /* 0x000000031a027246 */ /* 0x000fc80003800103 */
[----:B------:R-:W-:-:S13]  /*0a60*/  ISETP.GE.U32.AND P0, PT, R28, R2, PT ;  /* 0x000000021c00720c */ /* 0x000fda0003f06070 */
[----:B------:R-:W-:Y:S05]  /*0a70*/  @P0 BRA `(.L_x_5) ;  /* 0x0000000c00b00947 */ /* 0x000fea0003800000 */
[----:B-123--:R-:W-:Y:S01]  /*0a80*/  IMAD.IADD R6, R2, 0x1, -R28 ;  /* 0x0000000102067824 */ /* 0x00efe200078e0a1c */
[----:B------:R-:W-:-:S04]  /*0a90*/  IADD3 R7, PT, PT, R28, -R2, RZ ;  /* 0x800000021c077210 */ /* 0x000fc80007ffe0ff */
[----:B------:R-:W-:Y:S02]  /*0aa0*/  LOP3.LUT P0, R11, R6, 0x3, RZ, 0xc0, !PT ;  /* 0x00000003060b7812 */ /* 0x000fe4000780c0ff */
[----:B------:R-:W-:-:S11]  /*0ab0*/  ISETP.GT.U32.AND P1, PT, R7, -0x4, PT ;  /* 0xfffffffc0700780c */ /* 0x000fd60003f24070 */
[----:B------:R-:W-:Y:S05]  /*0ac0*/  @!P0 BRA `(.L_x_12) ;  /* 0x0000000000408947 */ /* 0x000fea0003800000 */
[----:B------:R-:W0:Y:S01]  /*0ad0*/  LDC.64 R6, c[0x0][0x380] ;  /* 0x0000e000ff067b82 */ /* 0x000e220000000a00 */
[----:B------:R-:W-:Y:S01]  /*0ae0*/  IMAD R9, R20, R3, R28 ;  /* 0x0000000314097224 */ /* 0x000fe200078e021c */
[----:B------:R-:W-:Y:S02]  /*0af0*/  IADD3 R28, PT, PT, R28, R11, RZ ;  /* 0x0000000b1c1c7210 */ /* 0x000fe40007ffe0ff */
[----:B------:R-:W-:Y:S02]  /*0b00*/  IADD3 R12, PT, PT, -R11, RZ, RZ ;  /* 0x000000ff0b0c7210 */ /* 0x000fe40007ffe1ff */
[----:B------:R-:W-:Y:S01]  /*0b10*/  IADD3 R8, PT, PT, -R26, R9, RZ ;  /* 0x000000091a087210 */ /* 0x000fe20007ffe1ff */
[----:B------:R-:W-:-:S04]  /*0b20*/  IMAD R9, R4, UR5, R5 ;  /* 0x0000000504097c24 */ /* 0x000fc8000f8e0205 */
[----:B------:R-:W-:-:S05]  /*0b30*/  IMAD R8, R0, R8, R9 ;  /* 0x0000000800087224 */ /* 0x000fca00078e0209 */
[----:B------:R-:W-:-:S07]  /*0b40*/  IADD3 R11, PT, PT, R8, UR4, RZ ;  /* 0x00000004080b7c10 */ /* 0x000fce000fffe0ff */
.L_x_13:
[----:B0-----:R-:W-:-:S06]  /*0b50*/  IMAD.WIDE.U32 R8, R11, 0x2, R6 ;  /* 0x000000020b087825 */ /* 0x001fcc00078e0006 */
[----:B------:R-:W2:Y:S01]  /*0b60*/  LDG.E.U16.CONSTANT R9, desc[UR6][R8.64] ;  /* 0x0000000608097981 */ /* 0x000ea2000c1e9500 */
[----:B------:R-:W-:Y:S01]  /*0b70*/  VIADD R12, R12, 0x1 ;  /* 0x000000010c0c7836 */ /* 0x000fe20000000000 */
[----:B------:R-:W-:-:S04]  /*0b80*/  IADD3 R11, PT, PT, R0, R11, RZ ;  /* 0x0000000b000b7210 */ /* 0x000fc80007ffe0ff */
[----:B------:R-:W-:Y:S01]  /*0b90*/  ISETP.NE.AND P0, PT, R12, RZ, PT ;  /* 0x000000ff0c00720c */ /* 0x000fe20003f05270 */
[----:B--2---:R0:W-:Y:S02]  /*0ba0*/  STG.E.U16 desc[UR6][R18.64], R9 ;  /* 0x0000000912007986 */ /* 0x0041e4000c101506 */
[----:B0-----:R-:W-:-:S10]  /*0bb0*/  IMAD.WIDE.U32 R18, R0, 0x2, R18 ;  /* 0x0000000200127825 */ /* 0x001fd400078e0012 */
[----:B------:R-:W-:Y:S05]  /*0bc0*/  @P0 BRA `(.L_x_13) ;  /* 0xfffffffc00e00947 */ /* 0x000fea000383ffff */
.L_x_12:
[----:B------:R-:W-:Y:S05]  /*0bd0*/  @P1 BRA `(.L_x_5) ;  /* 0x0000000c00581947 */ /* 0x000fea0003800000 */
[----:B------:R-:W-:Y:S01]  /*0be0*/  IMAD R7, R20, R3, R28 ;  /* 0x0000000314077224 */ /* 0x000fe200078e021c */
[----:B------:R-:W0:Y:S01]  /*0bf0*/  LDC.64 R12, c[0x0][0x380] ;  /* 0x0000e000ff0c7b82 */ /* 0x000e220000000a00 */
[----:B------:R-:W-:Y:S01]  /*0c00*/  IMAD R4, R4, UR5, R5 ;  /* 0x0000000504047c24 */ /* 0x000fe2000f8e0205 */
[----:B------:R-:W-:Y:S02]  /*0c10*/  IADD3 R8, PT, PT, -R2, R28, RZ ;  /* 0x0000001c02087210 */ /* 0x000fe40007ffe1ff */
[----:B------:R-:W-:Y:S02]  /*0c20*/  IADD3 R7, PT, PT, -R26, R7, RZ ;  /* 0x000000071a077210 */ /* 0x000fe40007ffe1ff */
[----:B------:R-:W-:-:S03]  /*0c30*/  ISETP.GE.AND P0, PT, R8, RZ, PT ;  /* 0x000000ff0800720c */ /* 0x000fc60003f06270 */
[----:B------:R-:W-:-:S05]  /*0c40*/  IMAD R7, R0, R7, R4 ;  /* 0x0000000700077224 */ /* 0x000fca00078e0204 */
[----:B------:R-:W-:Y:S02]  /*0c50*/  IADD3 R4, PT, PT, R7, UR4, RZ ;  /* 0x0000000407047c10 */ /* 0x000fe4000fffe0ff */
[----:B------:R-:W-:Y:S02]  /*0c60*/  MOV R7, R19 ;  /* 0x0000001300077202 */ /* 0x000fe40000000f00 */
[----:B------:R-:W-:Y:S01]  /*0c70*/  IADD3 R6, PT, PT, R4, R10, RZ ;  /* 0x0000000a04067210 */ /* 0x000fe20007ffe0ff */
[C-C-:B------:R-:W-:Y:S02]  /*0c80*/  IMAD R11, R21.reuse, 0x800, R4.reuse ;  /* 0x00000800150b7824 */ /* 0x140fe400078e0204 */
[C---:B------:R-:W-:Y:S01]  /*0c90*/  IMAD R5, R21.reuse, 0xc00, R4 ;  /* 0x00000c0015057824 */ /* 0x040fe200078e0204 */
[----:B------:R-:W-:Y:S02]  /*0ca0*/  LEA R21, R21, R6, 0xa ;  /* 0x0000000615157211 */ /* 0x000fe400078e50ff */
[C---:B------:R-:W-:Y:S01]  /*0cb0*/  LEA R11, R10.reuse, R11, 0x1 ;  /* 0x0000000b0a0b7211 */ /* 0x040fe200078e08ff */
[----:B------:R-:W-:Y:S01]  /*0cc0*/  IMAD R10, R10, 0x3, R5 ;  /* 0x000000030a0a7824 */ /* 0x000fe200078e0205 */
[----:B------:R-:W-:-:S02]  /*0cd0*/  MOV R6, R18 ;  /* 0x0000001200067202 */ /* 0x000fc40000000f00 */
[----:B------:R-:W-:Y:S01]  /*0ce0*/  IADD3 R5, PT, PT, R4, -0x400, RZ ;  /* 0xfffffc0004057810 */ /* 0x000fe20007ffe0ff */
[----:B------:R-:W-:Y:S06]  /*0cf0*/  @P0 BRA `(.L_x_14) ;  /* 0x0000000800940947 */ /* 0x000fec0003800000 */
[----:B------:R-:W-:Y:S01]  /*0d00*/  IMAD.MOV R4, RZ, RZ, -R8 ;  /* 0x000000ffff047224 */ /* 0x000fe200078e0a08 */
[----:B------:R-:W-:-:S04]  /*0d10*/  PLOP3.LUT P0, PT, PT, PT, PT, 0x80, 0x8 ;  /* 0x000000000008781c */ /* 0x000fc80003f0f070 */
[----:B------:R-:W-:-:S13]  /*0d20*/  ISETP.GT.AND P1, PT, R4, 0xc, PT ;  /* 0x0000000c0400780c */ /* 0x000fda0003f24270 */
[----:B------:R-:W-:Y:S05]  /*0d30*/  @!P1 BRA `(.L_x_15) ;  /* 0x00000004009c9947 */ /* 0x000fea0003800000 */
[----:B------:R-:W1:Y:S01]  /*0d40*/  LDC.64 R14, c[0x0][0x380] ;  /* 0x0000e000ff0e7b82 */ /* 0x000e620000000a00 */
[----:B------:R-:W-:-:S13]  /*0d50*/  PLOP3.LUT P0, PT, PT, PT, PT, 0x8, 0x80 ;  /* 0x000000000080781c */ /* 0x000fda0003f0e170 */
.L_x_16:
[----:B--2---:R-:W-:Y:S02]  /*0d60*/  IADD3 R17, PT, PT, R5, 0x400, RZ ;  /* 0x0000040005117810 */ /* 0x004fe40007ffe0ff */
[----:B------:R-:W-:-:S03]  /*0d70*/  IADD3 R27, PT, PT, R21, -0x400, RZ ;  /* 0xfffffc00151b7810 */ /* 0x000fc60007ffe0ff */
[----:B-1----:R-:W-:-:S05]  /*0d80*/  IMAD.WIDE.U32 R16, R17, 0x2, R14 ;  /* 0x0000000211107825 */ /* 0x002fca00078e000e */
[----:B------:R1:W2:Y:S01]  /*0d90*/  LDG.E.U16.CONSTANT R4, desc[UR6][R16.64] ;  /* 0x0000000610047981 */ /* 0x0002a2000c1e9500 */
[----:B------:R-:W-:Y:S01]  /*0da0*/  IMAD.WIDE.U32 R26, R27, 0x2, R14 ;  /* 0x000000021b1a7825 */ /* 0x000fe200078e000e */
[----:B------:R-:W-:Y:S02]  /*0db0*/  LEA R5, R0, R5, 0x2 ;  /* 0x0000000500057211 */ /* 0x000fe400078e10ff */
[----:B------:R-:W-:-:S03]  /*0dc0*/  IADD3 R25, PT, PT, R11, -0x800, RZ ;  /* 0xfffff8000b197810 */ /* 0x000fc60007ffe0ff */
[----:B------:R3:W4:Y:S01]  /*0dd0*/  LDG.E.U16.CONSTANT R26, desc[UR6][R26.64] ;  /* 0x000000061a1a7981 */ /* 0x000722000c1e9500 */
[----:B------:R-:W-:Y:S01]  /*0de0*/  IADD3 R23, PT, PT, R10, -0xc00, RZ ;  /* 0xfffff4000a177810 */ /* 0x000fe20007ffe0ff */
[----:B------:R-:W-:Y:S02]  /*0df0*/  VIADD R9, R5, 0x400 ;  /* 0x0000040005097836 */ /* 0x000fe40000000000 */
[----:B------:R-:W-:-:S04]  /*0e00*/  IMAD.WIDE.U32 R24, R25, 0x2, R14 ;  /* 0x0000000219187825 */ /* 0x000fc800078e000e */
[--C-:B------:R-:W-:Y:S01]  /*0e10*/  IMAD.WIDE.U32 R22, R23, 0x2, R14.reuse ;  /* 0x0000000217167825 */ /* 0x100fe200078e000e */
[----:B------:R5:W4:Y:S03]  /*0e20*/  LDG.E.U16.CONSTANT R18, desc[UR6][R24.64] ;  /* 0x0000000618127981 */ /* 0x000b26000c1e9500 */
[----:B-1----:R-:W-:Y:S01]  /*0e30*/  IMAD.WIDE.U32 R16, R9, 0x2, R14 ;  /* 0x0000000209107825 */ /* 0x002fe200078e000e */
[----:B------:R-:W4:Y:S04]  /*0e40*/  LDG.E.U16.CONSTANT R19, desc[UR6][R22.64] ;  /* 0x0000000616137981 */ /* 0x000f28000c1e9500 */
[----:B------:R1:W4:Y:S01]  /*0e50*/  LDG.E.U16.CONSTANT R9, desc[UR6][R16.64] ;  /* 0x0000000610097981 */ /* 0x000322000c1e9500 */
[----:B---3--:R-:W-:-:S02]  /*0e60*/  LEA R27, R0, R11, 0x2 ;  /* 0x0000000b001b7211 */ /* 0x008fc400078e10ff */
[C---:B-----5:R-:W-:Y:S02]  /*0e70*/  LEA R25, R0.reuse, R10, 0x2 ;  /* 0x0000000a00197211 */ /* 0x060fe400078e10ff */
[----:B------:R-:W-:Y:S02]  /*0e80*/  IADD3 R11, PT, PT, R27, -0x800, RZ ;  /* 0xfffff8001b0b7810 */ /* 0x000fe40007ffe0ff */
[----:B-1----:R-:W-:-:S03]  /*0e90*/  LEA R17, R0, R21, 0x2 ;  /* 0x0000001500117211 */ /* 0x002fc600078e10ff */
[----:B------:R-:W-:Y:S01]  /*0ea0*/  IMAD.WIDE.U32 R22, R11, 0x2, R14 ;  /* 0x000000020b167825 */ /* 0x000fe200078e000e */
[----:B------:R-:W-:-:S03]  /*0eb0*/  IADD3 R21, PT, PT, R17, -0x400, RZ ;  /* 0xfffffc0011157810 */ /* 0x000fc60007ffe0ff */
[----:B------:R-:W-:Y:S01]  /*0ec0*/  VIADD R11, R25, 0xfffff400 ;  /* 0xfffff400190b7836 */ /* 0x000fe20000000000 */
[----:B------:R-:W3:Y:S01]  /*0ed0*/  LDG.E.U16.CONSTANT R28, desc[UR6][R22.64] ;  /* 0x00000006161c7981 */ /* 0x000ee2000c1e9500 */
[----:B------:R-:W-:-:S05]  /*0ee0*/  IMAD.WIDE.U32 R20, R21, 0x2, R14 ;  /* 0x0000000215147825 */ /* 0x000fca00078e000e */
[----:B------:R1:W5:Y:S01]  /*0ef0*/  LDG.E.U16.CONSTANT R29, desc[UR6][R20.64] ;  /* 0x00000006141d7981 */ /* 0x000362000c1e9500 */
[----:B------:R-:W-:Y:S01]  /*0f00*/  IMAD.WIDE.U32 R10, R11, 0x2, R14 ;  /* 0x000000020b0a7825 */ /* 0x000fe200078e000e */
[----:B------:R-:W-:-:S04]  /*0f10*/  LEA R5, R0, R5, 0x2 ;  /* 0x0000000500057211 */ /* 0x000fc800078e10ff */
[----:B------:R-:W-:Y:S01]  /*0f20*/  IADD3 R16, PT, PT, R5, 0x400, RZ ;  /* 0x0000040005107810 */ /* 0x000fe20007ffe0ff */
[----:B------:R0:W3:Y:S01]  /*0f30*/  LDG.E.U16.CONSTANT R10, desc[UR6][R10.64] ;  /* 0x000000060a0a7981 */ /* 0x0000e2000c1e9500 */
[C---:B------:R-:W-:Y:S02]  /*0f40*/  IMAD R24, R0.reuse, 0x4, R25 ;  /* 0x0000000400187824 */ /* 0x040fe400078e0219 */
[C---:B-1----:R-:W-:Y:S01]  /*0f50*/  IMAD.WIDE.U32 R20, R0.reuse, 0x2, R6 ;  /* 0x0000000200147825 */ /* 0x042fe200078e0006 */
[----:B0-----:R-:W-:-:S03]  /*0f60*/  LEA R11, R0, R17, 0x2 ;  /* 0x00000011000b7211 */ /* 0x001fc600078e10ff */
[----:B------:R-:W-:-:S04]  /*0f70*/  IMAD.WIDE.U32 R16, R16, 0x2, R14 ;  /* 0x0000000210107825 */ /* 0x000fc800078e000e */
[C---:B------:R-:W-:Y:S01]  /*0f80*/  IMAD.WIDE.U32 R22, R0.reuse, 0x2, R20 ;  /* 0x0000000200167825 */ /* 0x040fe200078e0014 */
[C---:B------:R-:W-:Y:S01]  /*0f90*/  LEA R5, R0.reuse, R5, 0x2 ;  /* 0x0000000500057211 */ /* 0x040fe200078e10ff */
[----:B--2---:R0:W-:Y:S02]  /*0fa0*/  STG.E.U16 desc[UR6][R6.64], R4 ;  /* 0x0000000406007986 */ /* 0x0041e4000c101506 */
[----:B0-----:R-:W-:Y:S02]  /*0fb0*/  LEA R4, R0, R27, 0x2 ;  /* 0x0000001b00047211 */ /* 0x001fe400078e10ff */
[----:B----4-:R0:W-:Y:S02]  /*0fc0*/  STG.E.U16 desc[UR6][R20.64], R26 ;  /* 0x0000001a14007986 */ /* 0x0101e4000c101506 */
[----:B------:R-:W-:Y:S02]  /*0fd0*/  IADD3 R25, PT, PT, R4, -0x800, RZ ;  /* 0xfffff80004197810 */ /* 0x000fe40007ffe0ff */
[----:B------:R1:W2:Y:S01]  /*0fe0*/  LDG.E.U16.CONSTANT R27, desc[UR6][R16.64] ;  /* 0x00000006101b7981 */ /* 0x0002a2000c1e9500 */
[----:B------:R-:W-:-:S02]  /*0ff0*/  IADD3 R7, PT, PT, R11, -0x400, RZ ;  /* 0xfffffc000b077810 */ /* 0x000fc40007ffe0ff */
[----:B0-----:R-:W-:Y:S01]  /*1000*/  IMAD.WIDE.U32 R20, R25, 0x2, R14 ;  /* 0x0000000219147825 */ /* 0x001fe200078e000e */
[----:B-1----:R-:W-:-:S03]  /*1010*/  IADD3 R17, PT, PT, R24, -0xc00, RZ ;  /* 0xfffff40018117810 */ /* 0x002fc60007ffe0ff */
[--C-:B------:R-:W-:Y:S01]  /*1020*/  IMAD.WIDE.U32 R6, R7, 0x2, R14.reuse ;  /* 0x0000000207067825 */ /* 0x100fe200078e000e */
[----:B------:R0:W4:Y:S03]  /*1030*/  LDG.E.U16.CONSTANT R26, desc[UR6][R20.64] ;  /* 0x00000006141a7981 */ /* 0x000126000c1e9500 */
[----:B------:R-:W-:Y:S02]  /*1040*/  IMAD.WIDE.U32 R16, R17, 0x2, R14 ;  /* 0x0000000211107825 */ /* 0x000fe400078e000e */
[----:B------:R1:W4:Y:S01]  /*1050*/  LDG.E.U16.CONSTANT R6, desc[UR6][R6.64] ;  /* 0x0000000606067981 */ /* 0x000322000c1e9500 */
[----:B------:R-:W-:-:S03]  /*1060*/  LEA R11, R0, R11, 0x2 ;  /* 0x0000000b000b7211 */ /* 0x000fc600078e10ff */
[----:B------:R5:W4:Y:S01]  /*1070*/  LDG.E.U16.CONSTANT R25, desc[UR6][R16.64] ;  /* 0x0000000610197981 */ /* 0x000b22000c1e9500 */
[C---:B0-----:R-:W-:Y:S01]  /*1080*/  IMAD.WIDE.U32 R20, R0.reuse, 0x2, R22 ;  /* 0x0000000200147825 */ /* 0x041fe200078e0016 */
[----:B-1----:R-:W-:Y:S02]  /*1090*/  IADD3 R7, PT, PT, R5, 0x400, RZ ;  /* 0x0000040005077810 */ /* 0x002fe40007ffe0ff */
[----:B------:R0:W-:Y:S01]  /*10a0*/  STG.E.U16 desc[UR6][R22.64], R18 ;  /* 0x0000001216007986 */ /* 0x0001e2000c101506 */
[----:B-----5:R-:W-:-:S03]  /*10b0*/  IMAD.WIDE.U32 R16, R0, 0x2, R20 ;  /* 0x0000000200107825 */ /* 0x020fc600078e0014 */
[----:B------:R-:W-:Y:S04]  /*10c0*/  STG.E.U16 desc[UR6][R20.64], R19 ;  /* 0x0000001314007986 */ /* 0x000fe8000c101506 */
[----:B------:R1:W-:Y:S01]  /*10d0*/  STG.E.U16 desc[UR6][R16.64], R9 ;  /* 0x0000000910007986 */ /* 0x0003e2000c101506 */
[----:B0-----:R-:W-:Y:S01]  /*10e0*/  IMAD.WIDE.U32 R22, R7, 0x2, R14 ;  /* 0x0000000207167825 */ /* 0x001fe200078e000e */
[----:B------:R-:W-:-:S03]  /*10f0*/  LEA R7, R0, R4, 0x2 ;  /* 0x0000000400077211 */ /* 0x000fc600078e10ff */
[----:B------:R-:W-:Y:S01]  /*1100*/  VIADD R18, R11, 0xfffffc00 ;  /* 0xfffffc000b127836 */ /* 0x000fe20000000000 */
[----:B------:R0:W5:Y:S01]  /*1110*/  LDG.E.U16.CONSTANT R4, desc[UR6][R22.64] ;  /* 0x0000000616047981 */ /* 0x000162000c1e9500 */
[----:B-1----:R-:W-:Y:S02]  /*1120*/  LEA R9, R0, R24, 0x2 ;  /* 0x0000001800097211 */ /* 0x002fe400078e10ff */
[----:B------:R-:W-:Y:S02]  /*1130*/  IMAD.WIDE.U32 R18, R18, 0x2, R14 ;  /* 0x0000000212127825 */ /* 0x000fe400078e000e */
[----:B------:R-:W-:-:S03]  /*1140*/  IADD3 R21, PT, PT, R9, -0xc00, RZ ;  /* 0xfffff40009157810 */ /* 0x000fc60007ffe0ff */
[----:B------:R1:W5:Y:S01]  /*1150*/  LDG.E.U16.CONSTANT R24, desc[UR6][R18.64] ;  /* 0x0000000612187981 */ /* 0x000362000c1e9500 */
[----:B0-----:R-:W-:Y:S01]  /*1160*/  IADD3 R23, PT, PT, R7, -0x800, RZ ;  /* 0xfffff80007177810 */ /* 0x001fe20007ffe0ff */
[----:B------:R-:W-:-:S06]  /*1170*/  IMAD.WIDE.U32 R20, R21, 0x2, R14 ;  /* 0x0000000215147825 */ /* 0x000fcc00078e000e */
[----:B------:R0:W5:Y:S01]  /*1180*/  LDG.E.U16.CONSTANT R20, desc[UR6][R20.64] ;  /* 0x0000000614147981 */ /* 0x000162000c1e9500 */
[----:B-1----:R-:W-:-:S06]  /*1190*/  IMAD.WIDE.U32 R18, R23, 0x2, R14 ;  /* 0x0000000217127825 */ /* 0x002fcc00078e000e */
[----:B------:R-:W5:Y:S01]  /*11a0*/  LDG.E.U16.CONSTANT R18, desc[UR6][R18.64] ;  /* 0x0000000612127981 */ /* 0x000f62000c1e9500 */
[----:B------:R-:W-:-:S04]  /*11b0*/  IMAD.WIDE.U32 R22, R0, 0x2, R16 ;  /* 0x0000000200167825 */ /* 0x000fc800078e0010 */
[C---:B------:R-:W-:Y:S01]  /*11c0*/  IMAD.WIDE.U32 R16, R0.reuse, 0x2, R22 ;  /* 0x0000000200107825 */ /* 0x040fe200078e0016 */
[----:B------:R1:W-:Y:S04]  /*11d0*/  STG.E.U16 desc[UR6][R22.64], R29 ;  /* 0x0000001d16007986 */ /* 0x0003e8000c101506 */
[----:B---3--:R3:W-:Y:S01]  /*11e0*/  STG.E.U16 desc[UR6][R16.64], R28 ;  /* 0x0000001c10007986 */ /* 0x0087e2000c101506 */
[----:B-1----:R-:W-:-:S04]  /*11f0*/  IMAD.WIDE.U32 R22, R0, 0x2, R16 ;  /* 0x0000000200167825 */ /* 0x002fc800078e0010 */
[C---:B---3--:R-:W-:Y:S01]  /*1200*/  IMAD.WIDE.U32 R16, R0.reuse, 0x2, R22 ;  /* 0x0000000200107825 */ /* 0x048fe200078e0016 */
[----:B------:R1:W-:Y:S03]  /*1210*/  STG.E.U16 desc[UR6][R22.64], R10 ;  /* 0x0000000a16007986 */ /* 0x0003e6000c101506 */
[----:B-1----:R-:W-:-:S04]  /*1220*/  IMAD.WIDE.U32 R22, R0, 0x2, R16 ;  /* 0x0000000200167825 */ /* 0x002fc800078e0010 */
[----:B------:R-:W-:Y:S01]  /*1230*/  IMAD.WIDE.U32 R28, R0, 0x2, R22 ;  /* 0x00000002001c7825 */ /* 0x000fe200078e0016 */
[----:B------:R-:W-:-:S04]  /*1240*/  IADD3 R8, PT, PT, R8, 0x10, RZ ;  /* 0x0000001008087810 */ /* 0x000fc80007ffe0ff */
[----:B------:R-:W-:Y:S02]  /*1250*/  ISETP.GE.AND P1, PT, R8, -0xc, PT ;  /* 0xfffffff40800780c */ /* 0x000fe40003f26270 */
[C---:B0-----:R-:W-:Y:S01]  /*1260*/  LEA R21, R0.reuse, R11, 0x2 ;  /* 0x0000000b00157211 */ /* 0x041fe200078e10ff */
[C---:B------:R-:W-:Y:S01]  /*1270*/  IMAD R5, R0.reuse, 0x4, R5 ;  /* 0x0000000400057824 */ /* 0x040fe200078e0205 */
[C---:B------:R-:W-:Y:S02]  /*1280*/  LEA R11, R0.reuse, R7, 0x2 ;  /* 0x00000007000b7211 */ /* 0x040fe400078e10ff */
[C---:B------:R-:W-:Y:S01]  /*1290*/  LEA R10, R0.reuse, R9, 0x2 ;  /* 0x00000009000a7211 */ /* 0x040fe200078e10ff */
[----:B--2---:R0:W-:Y:S02]  /*12a0*/  STG.E.U16 desc[UR6][R16.64], R27 ;  /* 0x0000001b10007986 */ /* 0x0041e4000c101506 */
[C---:B0-----:R-:W-:Y:S02]  /*12b0*/  IMAD.WIDE.U32 R16, R0.reuse, 0x2, R28 ;  /* 0x0000000200107825 */ /* 0x041fe400078e001c */
[----:B----4-:R0:W-:Y:S04]  /*12c0*/  STG.E.U16 desc[UR6][R22.64], R6 ;  /* 0x0000000616007986 */ /* 0x0101e8000c101506 */
[----:B------:R1:W-:Y:S01]  /*12d0*/  STG.E.U16 desc[UR6][R28.64], R26 ;  /* 0x0000001a1c007986 */ /* 0x0003e2000c101506 */
[----:B0-----:R-:W-:-:S04]  /*12e0*/  IMAD.WIDE.U32 R22, R0, 0x2, R16 ;  /* 0x0000000200167825 */ /* 0x001fc800078e0010 */
[C---:B-1----:R-:W-:Y:S01]  /*12f0*/  IMAD.WIDE.U32 R26, R0.reuse, 0x2, R22 ;  /* 0x00000002001a7825 */ /* 0x042fe200078e0016 */
[----:B------:R0:W-:Y:S03]  /*1300*/  STG.E.U16 desc[UR6][R16.64], R25 ;  /* 0x0000001910007986 */ /* 0x0001e6000c101506 */
[C---:B------:R-:W-:Y:S01]  /*1310*/  IMAD.WIDE.U32 R28, R0.reuse, 0x2, R26 ;  /* 0x00000002001c7825 */ /* 0x040fe200078e001a */
[----:B-----5:R2:W-:Y:S03]  /*1320*/  STG.E.U16 desc[UR6][R22.64], R4 ;  /* 0x0000000416007986 */ /* 0x0205e6000c101506 */
[C---:B0-----:R-:W-:Y:S01]  /*1330*/  IMAD.WIDE.U32 R16, R0.reuse, 0x2, R28 ;  /* 0x0000000200107825 */ /* 0x041fe200078e001c */
[----:B------:R2:W-:Y:S04]  /*1340*/  STG.E.U16 desc[UR6][R26.64], R24 ;  /* 0x000000181a007986 */ /* 0x0005e8000c101506 */
[----:B------:R2:W-:Y:S04]  /*1350*/  STG.E.U16 desc[UR6][R28.64], R18 ;  /* 0x000000121c007986 */ /* 0x0005e8000c101506 */
[----:B------:R2:W-:Y:S01]  /*1360*/  STG.E.U16 desc[UR6][R16.64], R20 ;  /* 0x0000001410007986 */ /* 0x0005e2000c101506 */
[----:B------:R-:W-:Y:S01]  /*1370*/  IMAD.WIDE.U32 R6, R0, 0x2, R16 ;  /* 0x0000000200067825 */ /* 0x000fe200078e0010 */
[----:B------:R-:W-:Y:S06]  /*1380*/  @!P1 BRA `(.L_x_16) ;  /* 0xfffffff800749947 */ /* 0x000fec000383ffff */
[----:B--2---:R-:W-:Y:S01]  /*1390*/  IMAD.WIDE.U32 R18, R0, 0x8, R22 ;  /* 0x0000000800127825 */ /* 0x004fe200078e0016 */
[----:B------:R-:W-:-:S07]  /*13a0*/  MOV R28, R2 ;  /* 0x00000002001c7202 */ /* 0x000fce0000000f00 */
.L_x_15:
[----:B------:R-:W-:-:S04]  /*13b0*/  IADD3 R4, PT, PT, -R8, RZ, RZ ;  /* 0x000000ff08047210 */ /* 0x000fc80007ffe1ff */
[----:B------:R-:W-:-:S13]  /*13c0*/  ISETP.GT.AND P1, PT, R4, 0x4, PT ;  /* 0x000000040400780c */ /* 0x000fda0003f24270 */
[----:B------:R-:W-:Y:S05]  /*13d0*/  @!P1 BRA `(.L_x_17) ;  /* 0x0000000000d49947 */ /* 0x000fea0003800000 */
[----:B------:R-:W1:Y:S01]  /*13e0*/  LDC.64 R14, c[0x0][0x380] ;  /* 0x0000e000ff0e7b82 */ /* 0x000e620000000a00 */
[----:B------:R-:W-:Y:S01]  /*13f0*/  VIADD R17, R5, 0x400 ;  /* 0x0000040005117836 */ /* 0x000fe20000000000 */
[----:B------:R-:W-:Y:S02]  /*1400*/  IADD3 R29, PT, PT, R21, -0x400, RZ ;  /* 0xfffffc00151d7810 */ /* 0x000fe40007ffe0ff */
[----:B------:R-:W-:Y:S01]  /*1410*/  IADD3 R19, PT, PT, R11, -0x800, RZ ;  /* 0xfffff8000b137810 */ /* 0x000fe20007ffe0ff */
[----:B-1----:R-:W-:-:S04]  /*1420*/  IMAD.WIDE.U32 R16, R17, 0x2, R14 ;  /* 0x0000000211107825 */ /* 0x002fc800078e000e */
[----:B------:R-:W-:Y:S02]  /*1430*/  IMAD.WIDE.U32 R28, R29, 0x2, R14 ;  /* 0x000000021d1c7825 */ /* 0x000fe400078e000e */
[----:B------:R-:W2:Y:S01]  /*1440*/  LDG.E.U16.CONSTANT R17, desc[UR6][R16.64] ;  /* 0x0000000610117981 */ /* 0x000ea2000c1e9500 */
[C---:B------:R-:W-:Y:S01]  /*1450*/  LEA R5, R0.reuse, R5, 0x2 ;  /* 0x0000000500057211 */ /* 0x040fe200078e10ff */
[C---:B------:R-:W-:Y:S02]  /*1460*/  IMAD R25, R0.reuse, 0x4, R11 ;  /* 0x0000000400197824 */ /* 0x040fe400078e020b */
[----:B------:R1:W3:Y:S01]  /*1470*/  LDG.E.U16.CONSTANT R28, desc[UR6][R28.64] ;  /* 0x000000061c1c7981 */ /* 0x0002e2000c1e9500 */
[----:B------:R-:W-:Y:S01]  /*1480*/  LEA R9, R0, R21, 0x2 ;  /* 0x0000001500097211 */ /* 0x000fe200078e10ff */
[----:B------:R-:W-:Y:S01]  /*1490*/  IMAD.WIDE.U32 R18, R19, 0x2, R14 ;  /* 0x0000000213127825 */ /* 0x000fe200078e000e */
[----:B------:R-:W-:Y:S02]  /*14a0*/  IADD3 R27, PT, PT, R10, -0xc00, RZ ;  /* 0xfffff4000a1b7810 */ /* 0x000fe40007ffe0ff */
[----:B------:R-:W-:-:S02]  /*14b0*/  LEA R11, R0, R10, 0x2 ;  /* 0x0000000a000b7211 */ /* 0x000fc400078e10ff */
[----:B------:R-:W-:Y:S02]  /*14c0*/  IADD3 R21, PT, PT, R5, 0x400, RZ ;  /* 0x0000040005157810 */ /* 0x000fe40007ffe0ff */
[----:B------:R-:W-:Y:S01]  /*14d0*/  IADD3 R23, PT, PT, R9, -0x400, RZ ;  /* 0xfffffc0009177810 */ /* 0x000fe20007ffe0ff */
[--C-:B------:R-:W-:Y:S01]  /*14e0*/  IMAD.WIDE.U32 R26, R27, 0x2, R14.reuse ;  /* 0x000000021b1a7825 */ /* 0x100fe200078e000e */
[----:B------:R-:W-:Y:S01]  /*14f0*/  IADD3 R20, PT, PT, R25, -0x800, RZ ;  /* 0xfffff80019147810 */ /* 0x000fe20007ffe0ff */
[----:B------:R4:W5:Y:S01]  /*1500*/  LDG.E.U16.CONSTANT R24, desc[UR6][R18.64] ;  /* 0x0000000612187981 */ /* 0x000962000c1e9500 */
[----:B-1----:R-:W-:Y:S01]  /*1510*/  IADD3 R29, PT, PT, R11, -0xc00, RZ ;  /* 0xfffff4000b1d7810 */ /* 0x002fe20007ffe0ff */
[--C-:B------:R-:W-:Y:S02]  /*1520*/  IMAD.WIDE.U32 R22, R23, 0x2, R14.reuse ;  /* 0x0000000217167825 */ /* 0x100fe400078e000e */
[----:B------:R-:W5:Y:S02]  /*1530*/  LDG.E.U16.CONSTANT R26, desc[UR6][R26.64] ;  /* 0x000000061a1a7981 */ /* 0x000f64000c1e9500 */
[----:B----4-:R-:W-:-:S04]  /*1540*/  IMAD.WIDE.U32 R18, R21, 0x2, R14 ;  /* 0x0000000215127825 */ /* 0x010fc800078e000e */
[--C-:B------:R-:W-:Y:S01]  /*1550*/  IMAD.WIDE.U32 R20, R20, 0x2, R14.reuse ;  /* 0x0000000214147825 */ /* 0x100fe200078e000e */
[----:B------:R1:W4:Y:S03]  /*1560*/  LDG.E.U16.CONSTANT R4, desc[UR6][R18.64] ;  /* 0x0000000612047981 */ /* 0x000326000c1e9500 */
[----:B------:R-:W-:Y:S01]  /*1570*/  IMAD.WIDE.U32 R14, R29, 0x2, R14 ;  /* 0x000000021d0e7825 */ /* 0x000fe200078e000e */
[----:B------:R-:W4:Y:S04]  /*1580*/  LDG.E.U16.CONSTANT R27, desc[UR6][R20.64] ;  /* 0x00000006141b7981 */ /* 0x000f28000c1e9500 */
[----:B------:R-:W4:Y:S04]  /*1590*/  LDG.E.U16.CONSTANT R29, desc[UR6][R22.64] ;  /* 0x00000006161d7981 */ /* 0x000f28000c1e9500 */
[----:B------:R0:W4:Y:S01]  /*15a0*/  LDG.E.U16.CONSTANT R10, desc[UR6][R14.64] ;  /* 0x000000060e0a7981 */ /* 0x000122000c1e9500 */
[----:B-1----:R-:W-:-:S04]  /*15b0*/  IMAD.WIDE.U32 R18, R0, 0x2, R6 ;  /* 0x0000000200127825 */ /* 0x002fc800078e0006 */
[C---:B0-----:R-:W-:Y:S01]  /*15c0*/  IMAD.WIDE.U32 R14, R0.reuse, 0x2, R18 ;  /* 0x00000002000e7825 */ /* 0x041fe200078e0012 */
[----:B------:R-:W-:Y:S02]  /*15d0*/  PLOP3.LUT P0, PT, PT, PT, PT, 0x8, 0x80 ;  /* 0x000000000080781c */ /* 0x000fe40003f0e170 */
[----:B------:R-:W-:Y:S01]  /*15e0*/  LEA R5, R0, R5, 0x2 ;  /* 0x0000000500057211 */ /* 0x000fe200078e10ff */
[----:B------:R-:W-:Y:S01]  /*15f0*/  VIADD R8, R8, 0x8 ;  /* 0x0000000808087836 */ /* 0x000fe20000000000 */
[----:B--2---:R0:W-:Y:S04]  /*1600*/  STG.E.U16 desc[UR6][R6.64], R17 ;  /* 0x0000001106007986 */ /* 0x0041e8000c101506 */
[----:B---3--:R1:W-:Y:S01]  /*1610*/  STG.E.U16 desc[UR6][R18.64], R28 ;  /* 0x0000001c12007986 */ /* 0x0083e2000c101506 */
[----:B0-----:R-:W-:-:S04]  /*1620*/  IMAD.WIDE.U32 R16, R0, 0x2, R14 ;  /* 0x0000000200107825 */ /* 0x001fc800078e000e */
[----:B-1----:R-:W-:-:S04]  /*1630*/  IMAD.WIDE.U32 R18, R0, 0x2, R16 ;  /* 0x0000000200127825 */ /* 0x002fc800078e0010 */
[C---:B------:R-:W-:Y:S01]  /*1640*/  IMAD.WIDE.U32 R20, R0.reuse, 0x2, R18 ;  /* 0x0000000200147825 */ /* 0x040fe200078e0012 */
[----:B-----5:R0:W-:Y:S03]  /*1650*/  STG.E.U16 desc[UR6][R14.64], R24 ;  /* 0x000000180e007986 */ /* 0x0201e6000c101506 */
[C---:B------:R-:W-:Y:S01]  /*1660*/  IMAD.WIDE.U32 R22, R0.reuse, 0x2, R20 ;  /* 0x0000000200167825 */ /* 0x040fe200078e0014 */
[----:B------:R-:W-:Y:S04]  /*1670*/  STG.E.U16 desc[UR6][R16.64], R26 ;  /* 0x0000001a10007986 */ /* 0x000fe8000c101506 */
[----:B----4-:R1:W-:Y:S01]  /*1680*/  STG.E.U16 desc[UR6][R18.64], R4 ;  /* 0x0000000412007986 */ /* 0x0103e2000c101506 */
[----:B0-----:R-:W-:-:S03]  /*1690*/  IMAD.WIDE.U32 R14, R0, 0x2, R22 ;  /* 0x00000002000e7825 */ /* 0x001fc600078e0016 */
[----:B------:R0:W-:Y:S01]  /*16a0*/  STG.E.U16 desc[UR6][R20.64], R29 ;  /* 0x0000001d14007986 */ /* 0x0001e2000c101506 */
[----:B------:R-:W-:-:S03]  /*16b0*/  MOV R28, R2 ;  /* 0x00000002001c7202 */ /* 0x000fc60000000f00 */
[----:B------:R-:W-:Y:S01]  /*16c0*/  STG.E.U16 desc[UR6][R22.64], R27 ;  /* 0x0000001b16007986 */ /* 0x000fe2000c101506 */
[----:B------:R-:W-:-:S03]  /*16d0*/  IMAD.WIDE.U32 R6, R0, 0x2, R14 ;  /* 0x0000000200067825 */ /* 0x000fc600078e000e */
[----:B------:R2:W-:Y:S01]  /*16e0*/  STG.E.U16 desc[UR6][R14.64], R10 ;  /* 0x0000000a0e007986 */ /* 0x0005e2000c101506 */
[C---:B-1----:R-:W-:Y:S01]  /*16f0*/  IMAD.WIDE.U32 R18, R0.reuse, 0x8, R18 ;  /* 0x0000000800127825 */ /* 0x042fe200078e0012 */
[C---:B0-----:R-:W-:Y:S02]  /*1700*/  LEA R21, R0.reuse, R9, 0x2 ;  /* 0x0000000900157211 */ /* 0x041fe400078e10ff */
[C---:B--2---:R-:W-:Y:S02]  /*1710*/  LEA R10, R0.reuse, R11, 0x2 ;  /* 0x0000000b000a7211 */ /* 0x044fe400078e10ff */
[----:B------:R-:W-:-:S07]  /*1720*/  LEA R11, R0, R25, 0x2 ;  /* 0x00000019000b7211 */ /* 0x000fce00078e10ff */
.L_x_17:
[----:B------:R-:W-:-:S13]  /*1730*/  ISETP.NE.OR P0, PT, R8, RZ, P0 ;  /* 0x000000ff0800720c */ /* 0x000fda0000705670 */
[----:B------:R-:W-:Y:S05]  /*1740*/  @!P0 BRA `(.L_x_5) ;  /* 0x00000000007c8947 */ /* 0x000fea0003800000 */
.L_x_14:
[----:B------:R-:W-:Y:S01]  /*1750*/  VIADD R25, R5, 0x400 ;  /* 0x0000040005197836 */ /* 0x000fe20000000000 */
[----:B------:R-:W-:Y:S02]  /*1760*/  IADD3 R19, PT, PT, R21, -0x400, RZ ;  /* 0xfffffc0015137810 */ /* 0x000fe40007ffe0ff */
[----:B-1----:R-:W-:Y:S01]  /*1770*/  IADD3 R15, PT, PT, R11, -0x800, RZ ;  /* 0xfffff8000b0f7810 */ /* 0x002fe20007ffe0ff */
[----:B0-----:R-:W-:Y:S01]  /*1780*/  IMAD.WIDE.U32 R24, R25, 0x2, R12 ;  /* 0x0000000219187825 */ /* 0x001fe200078e000c */
[----:B------:R-:W-:-:S03]  /*1790*/  IADD3 R17, PT, PT, R10, -0xc00, RZ ;  /* 0xfffff4000a117810 */ /* 0x000fc60007ffe0ff */
[--C-:B------:R-:W-:Y:S02]  /*17a0*/  IMAD.WIDE.U32 R18, R19, 0x2, R12.reuse ;  /* 0x0000000213127825 */ /* 0x100fe400078e000c */
[----:B------:R-:W2:Y:S02]  /*17b0*/  LDG.E.U16.CONSTANT R25, desc[UR6][R24.64] ;  /* 0x0000000618197981 */ /* 0x000ea4000c1e9500 */
[--C-:B------:R-:W-:Y:S02]  /*17c0*/  IMAD.WIDE.U32 R14, R15, 0x2, R12.reuse ;  /* 0x000000020f0e7825 */ /* 0x100fe400078e000c */
[----:B------:R0:W3:Y:S02]  /*17d0*/  LDG.E.U16.CONSTANT R9, desc[UR6][R18.64] ;  /* 0x0000000612097981 */ /* 0x0000e4000c1e9500 */
[----:B------:R-:W-:Y:S02]  /*17e0*/  IMAD.WIDE.U32 R16, R17, 0x2, R12 ;  /* 0x0000000211107825 */ /* 0x000fe400078e000c */
[----:B------:R-:W4:Y:S04]  /*17f0*/  LDG.E.U16.CONSTANT R15, desc[UR6][R14.64] ;  /* 0x000000060e0f7981 */ /* 0x000f28000c1e9500 */
[----:B------:R-:W5:Y:S01]  /*1800*/  LDG.E.U16.CONSTANT R17, desc[UR6][R16.64] ;  /* 0x0000000610117981 */ /* 0x000f62000c1e9500 */
[----:B------:R-:W-:-:S04]  /*1810*/  IMAD.WIDE.U32 R26, R0, 0x2, R6 ;  /* 0x00000002001a7825 */ /* 0x000fc800078e0006 */
[----:B------:R-:W-:-:S04]  /*1820*/  IMAD.WIDE.U32 R28, R0, 0x2, R26 ;  /* 0x00000002001c7825 */ /* 0x000fc800078e001a */
[----:B------:R-:W-:Y:S01]  /*1830*/  IMAD.WIDE.U32 R22, R0, 0x2, R28 ;  /* 0x0000000200167825 */ /* 0x000fe200078e001c */
[----:B------:R-:W-:-:S04]  /*1840*/  IADD3 R8, PT, PT, R8, 0x4, RZ ;  /* 0x0000000408087810 */ /* 0x000fc80007ffe0ff */
[----:B------:R-:W-:Y:S01]  /*1850*/  ISETP.NE.AND P0, PT, R8, RZ, PT ;  /* 0x000000ff0800720c */ /* 0x000fe20003f05270 */
[----:B0-----:R-:W-:Y:S01]  /*1860*/  IMAD.MOV.U32 R19, RZ, RZ, R7 ;  /* 0x000000ffff137224 */ /* 0x001fe200078e0007 */
[----:B------:R-:W-:Y:S02]  /*1870*/  MOV R18, R6 ;  /* 0x0000000600127202 */ /* 0x000fe40000000f00 */
[C---:B------:R-:W-:Y:S02]  /*1880*/  LEA R5, R0.reuse, R5, 0x2 ;  /* 0x0000000500057211 */ /* 0x040fe400078e10ff */
[C---:B------:R-:W-:Y:S02]  /*1890*/  LEA R21, R0.reuse, R21, 0x2 ;  /* 0x0000001500157211 */ /* 0x040fe400078e10ff */
[C---:B------:R-:W-:Y:S02]  /*18a0*/  LEA R11, R0.reuse, R11, 0x2 ;  /* 0x0000000b000b7211 */ /* 0x040fe400078e10ff */
[C---:B------:R-:W-:Y:S01]  /*18b0*/  LEA R10, R0.reuse, R10, 0x2 ;  /* 0x0000000a000a7211 */ /* 0x040fe200078e10ff */
[----:B--2---:R0:W-:Y:S04]  /*18c0*/  STG.E.U16 desc[UR6][R6.64], R25 ;  /* 0x0000001906007986 */ /* 0x0041e8000c101506 */
[----:B---3--:R1:W-:Y:S04]  /*18d0*/  STG.E.U16 desc[UR6][R26.64], R9 ;  /* 0x000000091a007986 */ /* 0x0083e8000c101506 */
[----:B----4-:R1:W-:Y:S04]  /*18e0*/  STG.E.U16 desc[UR6][R28.64], R15 ;  /* 0x0000000f1c007986 */ /* 0x0103e8000c101506 */
[----:B-----5:R1:W-:Y:S01]  /*18f0*/  STG.E.U16 desc[UR6][R22.64], R17 ;  /* 0x0000001116007986 */ /* 0x0203e2000c101506 */
[----:B0-----:R-:W-:Y:S01]  /*1900*/  IMAD.WIDE.U32 R6, R0, 0x2, R22 ;  /* 0x0000000200067825 */ /* 0x001fe200078e0016 */
[----:B------:R-:W-:Y:S06]  /*1910*/  @P0 BRA `(.L_x_14) ;  /* 0xfffffffc008c0947 */ /* 0x000fec000383ffff */
[----:B------:R-:W-:Y:S01]  /*1920*/  IMAD.WIDE.U32 R18, R0, 0x8, R18 ;  /* 0x0000000800127825 */ /* 0x000fe200078e0012 */
[----:B-1----:R-:W-:-:S07]  /*1930*/  MOV R28, R2 ;  /* 0x00000002001c7202 */ /* 0x002fce0000000f00 */
.L_x_5:
[----:B------:R-:W-:Y:S05]  /*1940*/  BSYNC.RECONVERGENT B0 ;  /* 0x0000000000007941 */ /* 0x000fea0003800200 */
.L_x_4:
[----:B------:R-:W-:-:S13]  /*1950*/  ISETP.GE.AND P0, PT, R28, R3, PT ;  /* 0x000000031c00720c */ /* 0x000fda0003f06270 */
[----:B------:R-:W-:Y:S05]  /*1960*/  @P0 EXIT ;  /* 0x000000000000094d */ /* 0x000fea0003800000 */
[----:B------:R-:W-:Y:S01]  /*1970*/  IADD3 R2, PT, PT, R28, -R3, RZ ;  /* 0x800000031c027210 */ /* 0x000fe20007ffe0ff */
[----:B------:R-:W-:Y:S01]  /*1980*/  IMAD.IADD R3, R3, 0x1, -R28 ;  /* 0x0000000103037824 */ /* 0x000fe200078e0a1c */
[----:B------:R-:W-:Y:S02]  /*1990*/  BSSY.RECONVERGENT B0, `(.L_x_18) ;  /* 0x000002e000007945 */ /* 0x000fe40003800200 */
[----:B------:R-:W-:Y:S02]  /*19a0*/  ISETP.GT.U32.AND P0, PT, R2, -0x10, PT ;  /* 0xfffffff00200780c */ /* 0x000fe40003f04070 */
[----:B------:R-:W-:-:S11]  /*19b0*/  LOP3.LUT R2, R3, 0xf, RZ, 0xc0, !PT ;  /* 0x0000000f03027812 */ /* 0x000fd600078ec0ff */
[----:B------:R-:W-:Y:S05]  /*19c0*/  @P0 BRA `(.L_x_19) ;  /* 0x0000000000a80947 */ /* 0x000fea0003800000 */
[----:B------:R-:W-:Y:S01]  /*19d0*/  LOP3.LUT R28, R3, 0xfffffff0, RZ, 0xc0, !PT ;  /* 0xfffffff0031c7812 */ /* 0x000fe200078ec0ff */
[----:B------:R-:W-:Y:S03]  /*19e0*/  BSSY.RECONVERGENT B1, `(.L_x_20) ;  /* 0x0000027000017945 */ /* 0x000fe60003800200 */
[----:B------:R-:W-:-:S07]  /*19f0*/  IADD3 R28, PT, PT, -R28, RZ, RZ ;  /* 0x000000ff1c1c7210 */ /* 0x000fce0007ffe1ff */
.L_x_21:
[----:B----4-:R-:W-:Y:S01]  /*1a00*/  IMAD.WIDE.U32 R4, R0, 0x2, R18 ;  /* 0x0000000200047825 */ /* 0x010fe200078e0012 */
[----:B------:R-:W-:Y:S01]  /*1a10*/  STG.E.U16 desc[UR6][R18.64], RZ ;  /* 0x000000ff12007986 */ /* 0x000fe2000c101506 */
[----:B------:R-:W-:-:S03]  /*1a20*/  IADD3 R28, PT, PT, R28, 0x10, RZ ;  /* 0x000000101c1c7810 */ /* 0x000fc60007ffe0ff */
[----:B------:R-:W-:Y:S01]  /*1a30*/  STG.E.U16 desc[UR6][R4.64], RZ ;  /* 0x000000ff04007986 */ /* 0x000fe2000c101506 */
[----:B-123--:R-:W-:Y:S01]  /*1a40*/  IMAD.WIDE.U32 R8, R0, 0x2, R4 ;  /* 0x0000000200087825 */ /* 0x00efe200078e0004 */
        /* <DEDUP_REMOVED lines=14> */
[----:B0-----:R-:W-:-:S05]  /*1b30*/  IMAD.WIDE.U32 R12, R0, 0x2, R14 ;  /* 0x00000002000c7825 */ /* 0x001fca00078e000e */
[----:B------:R4:W-:Y:S01]  /*1b40*/  STG.E.U16 desc[UR6][R12.64], RZ ;  /* 0x000000ff0c007986 */ /* 0x0009e2000c101506 */
[----:B------:R-:W-:Y:S01]  /*1b50*/  IMAD.WIDE.U32 R10, R0, 0x2, R12 ;  /* 0x00000002000a7825 */ /* 0x000fe200078e000c */
[----:B-1----:R-:W-:-:S04]  /*1b60*/  MOV R14, R18 ;  /* 0x00000012000e7202 */ /* 0x002fc80000000f00 */
        /* <DEDUP_REMOVED lines=12> */
[----:B------:R-:W-:Y:S01]  /*1c30*/  IMAD.WIDE.U32 R18, R0, 0x2, R6 ;  /* 0x0000000200127825 */ /* 0x000fe200078e0006 */
[----:B------:R-:W-:Y:S06]  /*1c40*/  @P0 BRA `(.L_x_21) ;  /* 0xfffffffc006c0947 */ /* 0x000fec000383ffff */
[----:B------:R-:W-:Y:S05]  /*1c50*/  BSYNC.RECONVERGENT B1 ;  /* 0x0000000000017941 */ /* 0x000fea0003800200 */
.L_x_20:
[----:B------:R-:W-:-:S07]  /*1c60*/  IMAD.WIDE.U32 R18, R0, 0x20, R14 ;  /* 0x0000002000127825 */ /* 0x000fce00078e000e */
.L_x_19:
[----:B------:R-:W-:Y:S05]  /*1c70*/  BSYNC.RECONVERGENT B0 ;  /* 0x0000000000007941 */ /* 0x000fea0003800200 */
.L_x_18:
[----:B------:R-:W-:-:S13]  /*1c80*/  ISETP.NE.AND P0, PT, R2, RZ, PT ;  /* 0x000000ff0200720c */ /* 0x000fda0003f05270 */
[----:B------:R-:W-:Y:S05]  /*1c90*/  @!P0 EXIT ;  /* 0x000000000000894d */ /* 0x000fea0003800000 */
[----:B------:R-:W-:Y:S01]  /*1ca0*/  ISETP.GE.U32.AND P0, PT, R2, 0x8, PT ;  /* 0x000000080200780c */ /* 0x000fe20003f06070 */
[----:B------:R-:W-:Y:S01]  /*1cb0*/  BSSY.RECONVERGENT B0, `(.L_x_22) ;  /* 0x0000014000007945 */ /* 0x000fe20003800200 */
[----:B----4-:R-:W-:-:S04]  /*1cc0*/  LOP3.LUT R20, R3, 0x7, RZ, 0xc0, !PT ;  /* 0x0000000703147812 */ /* 0x010fc800078ec0ff */
[----:B------:R-:W-:-:S07]  /*1cd0*/  ISETP.NE.AND P1, PT, R20, RZ, PT ;  /* 0x000000ff1400720c */ /* 0x000fce0003f25270 */
[----:B------:R-:W-:Y:S06]  /*1ce0*/  @!P0 BRA `(.L_x_23) ;  /* 0x0000000000408947 */ /* 0x000fec0003800000 */
[C---:B------:R-:W-:Y:S01]  /*1cf0*/  IMAD.WIDE.U32 R4, R0.reuse, 0x2, R18 ;  /* 0x0000000200047825 */ /* 0x040fe200078e0012 */
[----:B------:R4:W-:Y:S04]  /*1d00*/  STG.E.U16 desc[UR6][R18.64], RZ ;  /* 0x000000ff12007986 */ /* 0x0009e8000c101506 */
[----:B------:R0:W-:Y:S01]  /*1d10*/  STG.E.U16 desc[UR6][R4.64], RZ ;  /* 0x000000ff04007986 */ /* 0x0001e2000c101506 */
[----:B-123--:R-:W-:-:S05]  /*1d20*/  IMAD.WIDE.U32 R6, R0, 0x2, R4 ;  /* 0x0000000200067825 */ /* 0x00efca00078e0004 */
[----:B------:R1:W-:Y:S01]  /*1d30*/  STG.E.U16 desc[UR6][R6.64], RZ ;  /* 0x000000ff06007986 */ /* 0x0003e2000c101506 */
[----:B------:R-:W-:-:S05]  /*1d40*/  IMAD.WIDE.U32 R8, R0, 0x2, R6 ;  /* 0x0000000200087825 */ /* 0x000fca00078e0006 */
[----:B------:R1:W-:Y:S01]  /*1d50*/  STG.E.U16 desc[UR6][R8.64], RZ ;  /* 0x000000ff08007986 */ /* 0x0003e2000c101506 */
[----:B------:R-:W-:-:S05]  /*1d60*/  IMAD.WIDE.U32 R10, R0, 0x2, R8 ;  /* 0x00000002000a7825 */ /* 0x000fca00078e0008 */
[----:B------:R1:W-:Y:S01]  /*1d70*/  STG.E.U16 desc[UR6][R10.64], RZ ;  /* 0x000000ff0a007986 */ /* 0x0003e2000c101506 */
[----:B0-----:R-:W-:-:S05]  /*1d80*/  IMAD.WIDE.U32 R12, R0, 0x2, R10 ;  /* 0x00000002000c7825 */ /* 0x001fca00078e000a */
[----:B------:R1:W-:Y:S01]  /*1d90*/  STG.E.U16 desc[UR6][R12.64], RZ ;  /* 0x000000ff0c007986 */ /* 0x0003e2000c101506 */
[----:B------:R-:W-:-:S05]  /*1da0*/  IMAD.WIDE.U32 R14, R0, 0x2, R12 ;  /* 0x00000002000e7825 */ /* 0x000fca00078e000c */
[----:B------:R1:W-:Y:S01]  /*1db0*/  STG.E.U16 desc[UR6][R14.64], RZ ;  /* 0x000000ff0e007986 */ /* 0x0003e2000c101506 */
[----:B------:R-:W-:-:S05]  /*1dc0*/  IMAD.WIDE.U32 R16, R0, 0x2, R14 ;  /* 0x0000000200107825 */ /* 0x000fca00078e000e */
[----:B------:R1:W-:Y:S01]  /*1dd0*/  STG.E.U16 desc[UR6][R16.64], RZ ;  /* 0x000000ff10007986 */ /* 0x0003e2000c101506 */
[----:B----4-:R-:W-:-:S07]  /*1de0*/  IMAD.WIDE.U32 R18, R0, 0x2, R16 ;  /* 0x0000000200127825 */ /* 0x010fce00078e0010 */
.L_x_23:
[----:B------:R-:W-:Y:S05]  /*1df0*/  BSYNC.RECONVERGENT B0 ;  /* 0x0000000000007941 */ /* 0x000fea0003800200 */
.L_x_22:
[----:B------:R-:W-:Y:S05]  /*1e00*/  @!P1 EXIT ;  /* 0x000000000000994d */ /* 0x000fea0003800000 */
[----:B------:R-:W-:Y:S02]  /*1e10*/  ISETP.GE.U32.AND P0, PT, R20, 0x4, PT ;  /* 0x000000041400780c */ /* 0x000fe40003f06070 */
[----:B------:R-:W-:-:S04]  /*1e20*/  LOP3.LUT R2, R3, 0x3, RZ, 0xc0, !PT ;  /* 0x0000000303027812 */ /* 0x000fc800078ec0ff */
[----:B------:R-:W-:-:S07]  /*1e30*/  ISETP.NE.AND P1, PT, R2, RZ, PT ;  /* 0x000000ff0200720c */ /* 0x000fce0003f25270 */
[C---:B------:R-:W-:Y:S01]  /*1e40*/  @P0 IMAD.WIDE.U32 R4, R0.reuse, 0x2, R18 ;  /* 0x0000000200040825 */ /* 0x040fe200078e0012 */
[----:B------:R4:W-:Y:S04]  /*1e50*/  @P0 STG.E.U16 desc[UR6][R18.64], RZ ;  /* 0x000000ff12000986 */ /* 0x0009e8000c101506 */
[----:B------:R4:W-:Y:S01]  /*1e60*/  @P0 STG.E.U16 desc[UR6][R4.64], RZ ;  /* 0x000000ff04000986 */ /* 0x0009e2000c101506 */
[----:B-123--:R-:W-:-:S05]  /*1e70*/  @P0 IMAD.WIDE.U32 R6, R0, 0x2, R4 ;  /* 0x0000000200060825 */ /* 0x00efca00078e0004 */
[----:B------:R4:W-:Y:S01]  /*1e80*/  @P0 STG.E.U16 desc[UR6][R6.64], RZ ;  /* 0x000000ff06000986 */ /* 0x0009e2000c101506 */
[----:B------:R-:W-:-:S05]  /*1e90*/  @P0 IMAD.WIDE.U32 R8, R0, 0x2, R6 ;  /* 0x0000000200080825 */ /* 0x000fca00078e0006 */
[----:B------:R4:W-:Y:S01]  /*1ea0*/  @P0 STG.E.U16 desc[UR6][R8.64], RZ ;  /* 0x000000ff08000986 */ /* 0x0009e2000c101506 */
[----:B------:R-:W-:Y:S05]  /*1eb0*/  @!P1 EXIT ;  /* 0x000000000000994d */ /* 0x000fea0003800000 */
[----:B----4-:R-:W-:Y:S01]  /*1ec0*/  @P0 IMAD.WIDE.U32 R18, R0, 0x2, R8 ;  /* 0x0000000200120825 */ /* 0x010fe200078e0008 */
[----:B------:R-:W-:-:S07]  /*1ed0*/  IADD3 R2, PT, PT, -R2, RZ, RZ ;  /* 0x000000ff02027210 */ /* 0x000fce0007ffe1ff */
.L_x_24:
[----:B------:R-:W-:Y:S01]  /*1ee0*/  IADD3 R2, PT, PT, R2, 0x1, RZ ;  /* 0x0000000102027810 */ /* 0x000fe20007ffe0ff */
[----:B------:R1:W-:Y:S03]  /*1ef0*/  STG.E.U16 desc[UR6][R18.64], RZ ;  /* 0x000000ff12007986 */ /* 0x0003e6000c101506 */
[----:B------:R-:W-:Y:S01]  /*1f00*/  ISETP.NE.AND P0, PT, R2, RZ, PT ;  /* 0x000000ff0200720c */ /* 0x000fe20003f05270 */
[----:B-1----:R-:W-:-:S12]  /*1f10*/  IMAD.WIDE.U32 R18, R0, 0x2, R18 ;  /* 0x0000000200127825 */ /* 0x002fd800078e0012 */
[----:B------:R-:W-:Y:S05]  /*1f20*/  @P0 BRA `(.L_x_24) ;  /* 0xfffffffc00ec0947 */ /* 0x000fea000383ffff */
[----:B------:R-:W-:Y:S05]  /*1f30*/  EXIT ;  /* 0x000000000000794d */ /* 0x000fea0003800000 */
.L_x_25:
        /* <DEDUP_REMOVED lines=12> */
.L_x_149:


//--------------------- .text._ZN11chainer_trt6plugin12shift_kernelI6__halfLj5ELj5EEEvPKT_iiiiPS3_ --------------------------
	.section	.text._ZN11chainer_trt6plugin12shift_kernelI6__halfLj5ELj5EEEvPKT_iiiiPS3_,"ax",@progbits
	.align	128
        .global         _ZN11chainer_trt6plugin12shift_kernelI6__halfLj5ELj5EEEvPKT_iiiiPS3_
        .type           _ZN11chainer_trt6plugin12shift_kernelI6__halfLj5ELj5EEEvPKT_iiiiPS3_,@function
        .size           _ZN11chainer_trt6plugin12shift_kernelI6__halfLj5ELj5EEEvPKT_iiiiPS3_,(.L_x_150 - _ZN11chainer_trt6plugin12shift_kernelI6__halfLj5ELj5EEEvPKT_iiiiPS3_)
        .other          _ZN11chainer_trt6plugin12shift_kernelI6__halfLj5ELj5EEEvPKT_iiiiPS3_,@"STO_CUDA_ENTRY STV_DEFAULT"
_ZN11chainer_trt6plugin12shift_kernelI6__halfLj5ELj5EEEvPKT_iiiiPS3_:
.text._ZN11chainer_trt6plugin12shift_kernelI6__halfLj5ELj5EEEvPKT_iiiiPS3_:
        /* <DEDUP_REMOVED lines=40> */
.L_x_26:
        /* <DEDUP_REMOVED lines=13> */
.L_x_27:
        /* <DEDUP_REMOVED lines=28> */
.L_x_32:
        /* <DEDUP_REMOVED lines=38> */
.L_x_31:
        /* <DEDUP_REMOVED lines=23> */
.L_x_33:
        /* <DEDUP_REMOVED lines=14> */
.L_x_34:
[----:B------:R-:W-:Y:S01]  /*09c0*/  MOV R28, R26 ;  /* 0x0000001a001c7202 */ /* 0x000fe20000000f00 */
[----:B------:R-:W-:Y:S06]  /*09d0*/  @!P1 BRA `(.L_x_30) ;  /* 0x00000000001c9947 */ /* 0x000fec0003800000 */
[----:B------:R-:W-:-:S07]  /*09e0*/  IADD3 R2, PT, PT, -R2, RZ, RZ ;  /* 0x000000ff02027210 */ /* 0x000fce0007ffe1ff */
.L_x_35:
[----:B------:R-:W-:Y:S01]  /*09f0*/  IADD3 R2, PT, PT, R2, 0x1, RZ ;  /* 0x0000000102027810 */ /* 0x000fe20007ffe0ff */
[----:B------:R0:W-:Y:S03]  /*0a00*/  STG.E.U16 desc[UR6][R18.64], RZ ;  /* 0x000000ff12007986 */ /* 0x0001e6000c101506 */
[----:B------:R-:W-:Y:S01]  /*0a10*/  ISETP.NE.AND P0, PT, R2, RZ, PT ;  /* 0x000000ff0200720c */ /* 0x000fe20003f05270 */
[----:B0-----:R-:W-:-:S12]  /*0a20*/  IMAD.WIDE.U32 R18, R0, 0x2, R18 ;  /* 0x0000000200127825 */ /* 0x001fd800078e0012 */
[----:B------:R-:W-:Y:S05]  /*0a30*/  @P0 BRA `(.L_x_35) ;  /* 0xfffffffc00ec0947 */ /* 0x000fea000383ffff */
[----:B------:R-:W-:-:S07]  /*0a40*/  MOV R28, R26 ;  /* 0x0000001a001c7202 */ /* 0x000fce0000000f00 */
.L_x_30:
        /* <DEDUP_REMOVED lines=16> */
.L_x_37:
        /* <DEDUP_REMOVED lines=8> */
.L_x_36:
        /* <DEDUP_REMOVED lines=25> */
.L_x_40:
        /* <DEDUP_REMOVED lines=101> */
.L_x_39:
        /* <DEDUP_REMOVED lines=56> */
.L_x_41:
[----:B------:R-:W-:-:S13]  /*1730*/  ISETP.NE.OR P0, PT, R8, RZ, P0 ;  /* 0x000000ff0800720c */ /* 0x000fda0000705670 */
[----:B------:R-:W-:Y:S05]  /*1740*/  @!P0 BRA `(.L_x_29) ;  /* 0x00000000007c8947 */ /* 0x000fea0003800000 */
.L_x_38:
        /* <DEDUP_REMOVED lines=31> */
.L_x_29:
[----:B------:R-:W-:Y:S05]  /*1940*/  BSYNC.RECONVERGENT B0 ;  /* 0x0000000000007941 */ /* 0x000fea0003800200 */
.L_x_28:
        /* <DEDUP_REMOVED lines=11> */
.L_x_45:
        /* <DEDUP_REMOVED lines=38> */
.L_x_44:
[----:B------:R-:W-:-:S07]  /*1c60*/  IMAD.WIDE.U32 R18, R0, 0x20, R14 ;  /* 0x0000002000127825 */ /* 0x000fce00078e000e */
.L_x_43:
[----:B------:R-:W-:Y:S05]  /*1c70*/  BSYNC.RECONVERGENT B0 ;  /* 0x0000000000007941 */ /* 0x000fea0003800200 */
.L_x_42:
        /* <DEDUP_REMOVED lines=23> */
.L_x_47:
[----:B------:R-:W-:Y:S05]  /*1df0*/  BSYNC.RECONVERGENT B0 ;  /* 0x0000000000007941 */ /* 0x000fea0003800200 */
.L_x_46:
        /* <DEDUP_REMOVED lines=14> */
.L_x_48:
[----:B------:R-:W-:Y:S01]  /*1ee0*/  IADD3 R2, PT, PT, R2, 0x1, RZ ;  /* 0x0000000102027810 */ /* 0x000fe20007ffe0ff */
[----:B------:R1:W-:Y:S03]  /*1ef0*/  STG.E.U16 desc[UR6][R18.64], RZ ;  /* 0x000000ff12007986 */ /* 0x0003e6000c101506 */
[----:B------:R-:W-:Y:S01]  /*1f00*/  ISETP.NE.AND P0, PT, R2, RZ, PT ;  /* 0x000000ff0200720c */ /* 0x000fe20003f05270 */
[----:B-1----:R-:W-:-:S12]  /*1f10*/  IMAD.WIDE.U32 R18, R0, 0x2, R18 ;  /* 0x0000000200127825 */ /* 0x002fd800078e0012 */
[----:B------:R-:W-:Y:S05]  /*1f20*/  @P0 BRA `(.L_x_48) ;  /* 0xfffffffc00ec0947 */ /* 0x000fea000383ffff */
[----:B------:R-:W-:Y:S05]  /*1f30*/  EXIT ;  /* 0x000000000000794d */ /* 0x000fea0003800000 */
.L_x_49:
        /* <DEDUP_REMOVED lines=12> */
.L_x_150:


//--------------------- .text._ZN11chainer_trt6plugin12shift_kernelI6__halfLj7ELj7EEEvPKT_iiiiPS3_ --------------------------
	.section	.text._ZN11chainer_trt6plugin12shift_kernelI6__halfLj7ELj7EEEvPKT_iiiiPS3_,"ax",@progbits
	.align	128
        .global         _ZN11chainer_trt6plugin12shift_kernelI6__halfLj7ELj7EEEvPKT_iiiiPS3_
        .type           _ZN11chainer_trt6plugin12shift_kernelI6__halfLj7ELj7EEEvPKT_iiiiPS3_,@function
        .size           _ZN11chainer_trt6plugin12shift_kernelI6__halfLj7ELj7EEEvPKT_iiiiPS3_,(.L_x_151 - _ZN11chainer_trt6plugin12shift_kernelI6__halfLj7ELj7EEEvPKT_iiiiPS3_)
        .other          _ZN11chainer_trt6plugin12shift_kernelI6__halfLj7ELj7EEEvPKT_iiiiPS3_,@"STO_CUDA_ENTRY STV_DEFAULT"
_ZN11chainer_trt6plugin12shift_kernelI6__halfLj7ELj7EEEvPKT_iiiiPS3_:
.text._ZN11chainer_trt6plugin12shift_kernelI6__halfLj7ELj7EEEvPKT_iiiiPS3_:
        /* <DEDUP_REMOVED lines=22> */
[----:B------:R-:W-:Y:S01]  /*0160*/  @P0 VIADD R0, R0, -UR5 ;  /* 0x8000000500000c36 */ /* 0x000fe20008000000 */
[----:B------:R-:W-:-:S04]  /*0170*/  @P0 IADD3 R3, PT, PT, R3, 0x1, RZ ;  /* 0x0000000103030810 */ /* 0x000fc80007ffe0ff */
[----:B------:R-:W-:Y:S02]  /*0180*/  ISETP.GE.U32.AND P1, PT, R0, UR5, PT ;  /* 0x0000000500007c0c */ /* 0x000fe4000bf26070 */
[----:B--2---:R-:W-:-:S05]  /*0190*/  LEA R0, R21, R10, 0xa ;  /* 0x0000000a15007211 */ /* 0x004fca00078e50ff */
[----:B------:R-:W-:-:S06]  /*01a0*/  VIADD R0, R0, 0xfffffc00 ;  /* 0xfffffc0000007836 */ /* 0x000fcc0000000000 */
        /* <DEDUP_REMOVED lines=9> */
[----:B------:R-:W-:Y:S01]  /*0240*/  HFMA2 R4, -RZ, RZ, 0, 0 ;  /* 0x00000000ff047431 */ /* 0x000fe200000001ff */
[----:B------:R-:W-:-:S11]  /*0250*/  MOV R26, RZ ;  /* 0x000000ff001a7202 */ /* 0x000fd60000000f00 */
[----:B------:R-:W-:Y:S05]  /*0260*/  @P0 BRA `(.L_x_51) ;  /* 0x0000000000500947 */ /* 0x000fea0003800000 */
[----:B------:R-:W-:-:S07]  /*0270*/  MOV R2, R3 ;  /* 0x0000000300027202 */ /* 0x000fce0000000f00 */
.L_x_50:
[----:B------:R-:W-:-:S05]  /*0280*/  PRMT R3, R2, 0x9910, RZ ;  /* 0x0000991002037816 */ /* 0x000fca00000000ff */
[----:B------:R-:W-:-:S05]  /*0290*/  IMAD R3, R3, 0x25, RZ ;  /* 0x0000002503037824 */ /* 0x000fca00078e02ff */
[----:B------:R-:W-:-:S04]  /*02a0*/  LOP3.LUT R3, R3, 0xffff, RZ, 0xc0, !PT ;  /* 0x0000ffff03037812 */ /* 0x000fc800078ec0ff */
[----:B------:R-:W-:-:S05]  /*02b0*/  SHF.R.U32.HI R3, RZ, 0x8, R3 ;  /* 0x00000008ff037819 */ /* 0x000fca0000011603 */
[----:B------:R-:W-:-:S05]  /*02c0*/  IMAD.MOV R5, RZ, RZ, -R3 ;  /* 0x000000ffff057224 */ /* 0x000fca00078e0a03 */
[----:B------:R-:W-:-:S04]  /*02d0*/  PRMT R5, R5, 0x7710, RZ ;  /* 0x0000771005057816 */ /* 0x000fc800000000ff */
[----:B------:R-:W-:-:S04]  /*02e0*/  IADD3 R4, PT, PT, R5, R2, RZ ;  /* 0x0000000205047210 */ /* 0x000fc80007ffe0ff */
[----:B------:R-:W-:-:S04]  /*02f0*/  LOP3.LUT R4, R4, 0xfe, RZ, 0xc0, !PT ;  /* 0x000000fe04047812 */ /* 0x000fc800078ec0ff */
[----:B------:R-:W-:-:S04]  /*0300*/  LEA.HI R4, R4, R3, RZ, 0x1f ;  /* 0x0000000304047211 */ /* 0x000fc800078ff8ff */
[----:B------:R-:W-:-:S04]  /*0310*/  LOP3.LUT R4, R4, 0xfc, RZ, 0xc0, !PT ;  /* 0x000000fc04047812 */ /* 0x000fc800078ec0ff */
[----:B------:R-:W-:-:S04]  /*0320*/  SHF.R.U32.HI R4, RZ, 0x2, R4 ;  /* 0x00000002ff047819 */ /* 0x000fc80000011604 */
[C---:B------:R-:W-:Y:S02]  /*0330*/  PRMT R3, R4.reuse, 0x9910, RZ ;  /* 0x0000991004037816 */ /* 0x040fe400000000ff */
[----:B------:R-:W-:-:S03]  /*0340*/  IADD3 R26, PT, PT, R4, -0x3, RZ ;  /* 0xfffffffd041a7810 */ /* 0x000fc60007ffe0ff */
[----:B------:R-:W-:-:S05]  /*0350*/  IMAD R3, R3, 0x7, RZ ;  /* 0x0000000703037824 */ /* 0x000fca00078e02ff */
[----:B------:R-:W-:-:S04]  /*0360*/  IADD3 R3, PT, PT, RZ, -R3, RZ ;  /* 0x80000003ff037210 */ /* 0x000fc80007ffe0ff */
[----:B------:R-:W-:-:S04]  /*0370*/  PRMT R3, R3, 0x7710, RZ ;  /* 0x0000771003037816 */ /* 0x000fc800000000ff */
[----:B------:R-:W-:-:S04]  /*0380*/  IADD3 R2, PT, PT, R3, R2, RZ ;  /* 0x0000000203027210 */ /* 0x000fc80007ffe0ff */
[----:B------:R-:W-:-:S04]  /*0390*/  LOP3.LUT R2, R2, 0xff, RZ, 0xc0, !PT ;  /* 0x000000ff02027812 */ /* 0x000fc800078ec0ff */
[----:B------:R-:W-:-:S07]  /*03a0*/  IADD3 R4, PT, PT, -R2, 0x3, RZ ;  /* 0x0000000302047810 */ /* 0x000fce0007ffe1ff */
.L_x_51:
        /* <DEDUP_REMOVED lines=19> */
[----:B------:R-:W-:Y:S02]  /*04e0*/  HFMA2 R28, -RZ, RZ, 0, 0 ;  /* 0x00000000ff1c7431 */ /* 0x000fe400000001ff */
        /* <DEDUP_REMOVED lines=8> */
.L_x_56:
        /* <DEDUP_REMOVED lines=18> */
[----:B0-----:R-:W-:-:S03]  /*0690*/  MOV R28, R18 ;  /* 0x00000012001c7202 */ /* 0x001fc60000000f00 */
[----:B------:R-:W-:Y:S01]  /*06a0*/  IMAD.MOV.U32 R29, RZ, RZ, R19 ;  /* 0x000000ffff1d7224 */ /* 0x000fe200078e0013 */
        /* <DEDUP_REMOVED lines=18> */
.L_x_55:
[----:B------:R-:W-:Y:S02]  /*07d0*/  ISETP.NE.AND P0, PT, R2, RZ, PT ;  /* 0x000000ff0200720c */ /* 0x000fe40003f05270 */
[----:B------:R-:W-:-:S11]  /*07e0*/  MOV R28, R26 ;  /* 0x0000001a001c7202 */ /* 0x000fd60000000f00 */
        /* <DEDUP_REMOVED lines=21> */
.L_x_57:
        /* <DEDUP_REMOVED lines=14> */
.L_x_58:
[----:B------:R-:W-:Y:S01]  /*0a20*/  MOV R28, R26 ;  /* 0x0000001a001c7202 */ /* 0x000fe20000000f00 */
[----:B------:R-:W-:Y:S06]  /*0a30*/  @!P1 BRA `(.L_x_54) ;  /* 0x00000000001c9947 */ /* 0x000fec0003800000 */
[----:B------:R-:W-:-:S07]  /*0a40*/  IADD3 R2, PT, PT, -R2, RZ, RZ ;  /* 0x000000ff02027210 */ /* 0x000fce0007ffe1ff */
.L_x_59:
[----:B------:R-:W-:Y:S01]  /*0a50*/  VIADD R2, R2, 0x1 ;  /* 0x0000000102027836 */ /* 0x000fe20000000000 */
[----:B------:R0:W-:Y:S04]  /*0a60*/  STG.E.U16 desc[UR6][R18.64], RZ ;  /* 0x000000ff12007986 */ /* 0x0001e8000c101506 */
[----:B------:R-:W-:Y:S01]  /*0a70*/  ISETP.NE.AND P0, PT, R2, RZ, PT ;  /* 0x000000ff0200720c */ /* 0x000fe20003f05270 */
[----:B0-----:R-:W-:-:S12]  /*0a80*/  IMAD.WIDE.U32 R18, R0, 0x2, R18 ;  /* 0x0000000200127825 */ /* 0x001fd800078e0012 */
[----:B------:R-:W-:Y:S05]  /*0a90*/  @P0 BRA `(.L_x_59) ;  /* 0xfffffffc00ec0947 */ /* 0x000fea000383ffff */
[----:B------:R-:W-:-:S07]  /*0aa0*/  MOV R28, R26 ;  /* 0x0000001a001c7202 */ /* 0x000fce0000000f00 */
.L_x_54:
[----:B------:R-:W-:-:S04]  /*0ab0*/  VIADDMNMX R2, R26, R3, R3, PT ;  /* 0x000000031a027246 */ /* 0x000fc80003800103 */
[----:B------:R-:W-:-:S13]  /*0ac0*/  ISETP.GE.U32.AND P0, PT, R28, R2, PT ;  /* 0x000000021c00720c */ /* 0x000fda0003f06070 */
[----:B------:R-:W-:Y:S05]  /*0ad0*/  @P0 BRA `(.L_x_53) ;  /* 0x0000000c00b00947 */ /* 0x000fea0003800000 */
[CC--:B-123--:R-:W-:Y:S02]  /*0ae0*/  IADD3 R6, PT, PT, -R28.reuse, R2.reuse, RZ ;  /* 0x000000021c067210 */ /* 0x0cefe40007ffe1ff */
[----:B------:R-:W-:Y:S02]  /*0af0*/  IADD3 R7, PT, PT, R28, -R2, RZ ;  /* 0x800000021c077210 */ /* 0x000fe40007ffe0ff */
[----:B------:R-:W-:Y:S02]  /*0b00*/  LOP3.LUT P0, R11, R6, 0x3, RZ, 0xc0, !PT ;  /* 0x00000003060b7812 */ /* 0x000fe4000780c0ff */
[----:B------:R-:W-:-:S11]  /*0b10*/  ISETP.GT.U32.AND P1, PT, R7, -0x4, PT ;  /* 0xfffffffc0700780c */ /* 0x000fd60003f24070 */
[----:B------:R-:W-:Y:S05]  /*0b20*/  @!P0 BRA `(.L_x_60) ;  /* 0x0000000000408947 */ /* 0x000fea0003800000 */
[----:B------:R-:W0:Y:S01]  /*0b30*/  LDC.64 R6, c[0x0][0x380] ;  /* 0x0000e000ff067b82 */ /* 0x000e220000000a00 */
[----:B------:R-:W-:Y:S01]  /*0b40*/  IMAD R9, R20, R3, R28 ;  /* 0x0000000314097224 */ /* 0x000fe200078e021c */
[----:B------:R-:W-:Y:S01]  /*0b50*/  IADD3 R12, PT, PT, -R11, RZ, RZ ;  /* 0x000000ff0b0c7210 */ /* 0x000fe20007ffe1ff */
[----:B------:R-:W-:-:S03]  /*0b60*/  IMAD.IADD R28, R28, 0x1, R11 ;  /* 0x000000011c1c7824 */ /* 0x000fc600078e020b */
[----:B------:R-:W-:Y:S01]  /*0b70*/  IADD3 R8, PT, PT, -R26, R9, RZ ;  /* 0x000000091a087210 */ /* 0x000fe20007ffe1ff */
[----:B------:R-:W-:-:S04]  /*0b80*/  IMAD R9, R4, UR5, R5 ;  /* 0x0000000504097c24 */ /* 0x000fc8000f8e0205 */
[----:B------:R-:W-:-:S05]  /*0b90*/  IMAD R8, R0, R8, R9 ;  /* 0x0000000800087224 */ /* 0x000fca00078e0209 */
[----:B------:R-:W-:-:S07]  /*0ba0*/  IADD3 R11, PT, PT, R8, UR4, RZ ;  /* 0x00000004080b7c10 */ /* 0x000fce000fffe0ff */
.L_x_61:
[----:B0-----:R-:W-:-:S06]  /*0bb0*/  IMAD.WIDE.U32 R8, R11, 0x2, R6 ;  /* 0x000000020b087825 */ /* 0x001fcc00078e0006 */
[----:B------:R-:W2:Y:S01]  /*0bc0*/  LDG.E.U16.CONSTANT R9, desc[UR6][R8.64] ;  /* 0x0000000608097981 */ /* 0x000ea2000c1e9500 */
[----:B------:R-:W-:Y:S02]  /*0bd0*/  IADD3 R12, PT, PT, R12, 0x1, RZ ;  /* 0x000000010c0c7810 */ /* 0x000fe40007ffe0ff */
[----:B------:R-:W-:Y:S02]  /*0be0*/  IADD3 R11, PT, PT, R0, R11, RZ ;  /* 0x0000000b000b7210 */ /* 0x000fe40007ffe0ff */
[----:B------:R-:W-:Y:S01]  /*0bf0*/  ISETP.NE.AND P0, PT, R12, RZ, PT ;  /* 0x000000ff0c00720c */ /* 0x000fe20003f05270 */
[----:B--2---:R0:W-:Y:S02]  /*0c00*/  STG.E.U16 desc[UR6][R18.64], R9 ;  /* 0x0000000912007986 */ /* 0x0041e4000c101506 */
[----:B0-----:R-:W-:-:S10]  /*0c10*/  IMAD.WIDE.U32 R18, R0, 0x2, R18 ;  /* 0x0000000200127825 */ /* 0x001fd400078e0012 */
[----:B------:R-:W-:Y:S05]  /*0c20*/  @P0 BRA `(.L_x_61) ;  /* 0xfffffffc00e00947 */ /* 0x000fea000383ffff */
.L_x_60:
[----:B------:R-:W-:Y:S05]  /*0c30*/  @P1 BRA `(.L_x_53) ;  /* 0x0000000c00581947 */ /* 0x000fea0003800000 */
[----:B------:R-:W-:Y:S01]  /*0c40*/  IMAD R7, R20, R3, R28 ;  /* 0x0000000314077224 */ /* 0x000fe200078e021c */
[----:B------:R-:W0:Y:S01]  /*0c50*/  LDC.64 R12, c[0x0][0x380] ;  /* 0x0000e000ff0c7b82 */ /* 0x000e220000000a00 */
[----:B------:R-:W-:Y:S01]  /*0c60*/  IMAD R4, R4, UR5, R5 ;  /* 0x0000000504047c24 */ /* 0x000fe2000f8e0205 */
[----:B------:R-:W-:Y:S01]  /*0c70*/  IADD3 R8, PT, PT, -R2, R28, RZ ;  /* 0x0000001c02087210 */ /* 0x000fe20007ffe1ff */
[----:B------:R-:W-:-:S03]  /*0c80*/  IMAD.IADD R7, R7, 0x1, -R26 ;  /* 0x0000000107077824 */ /* 0x000fc600078e0a1a */
[----:B------:R-:W-:Y:S01]  /*0c90*/  ISETP.GE.AND P0, PT, R8, RZ, PT ;  /* 0x000000ff0800720c */ /* 0x000fe20003f06270 */
[----:B------:R-:W-:-:S05]  /*0ca0*/  IMAD R7, R0, R7, R4 ;  /* 0x0000000700077224 */ /* 0x000fca00078e0204 */
[----:B------:R-:W-:Y:S02]  /*0cb0*/  IADD3 R4, PT, PT, R7, UR4, RZ ;  /* 0x0000000407047c10 */ /* 0x000fe4000fffe0ff */
[----:B------:R-:W-:Y:S02]  /*0cc0*/  MOV R7, R19 ;  /* 0x0000001300077202 */ /* 0x000fe40000000f00 */
[----:B------:R-:W-:Y:S01]  /*0cd0*/  IADD3 R6, PT, PT, R4, R10, RZ ;  /* 0x0000000a04067210 */ /* 0x000fe20007ffe0ff */
[C---:B------:R-:W-:Y:S01]  /*0ce0*/  IMAD R5, R21.reuse, 0xc00, R4 ;  /* 0x00000c0015057824 */ /* 0x040fe200078e0204 */
[----:B------:R-:W-:-:S03]  /*0cf0*/  LEA R11, R21, R4, 0xb ;  /* 0x00000004150b7211 */ /* 0x000fc600078e58ff */
[----:B------:R-:W-:Y:S01]  /*0d00*/  IMAD R21, R21, 0x400, R6 ;  /* 0x0000040015157824 */ /* 0x000fe200078e0206 */
[C---:B------:R-:W-:Y:S01]  /*0d10*/  LEA R11, R10.reuse, R11, 0x1 ;  /* 0x0000000b0a0b7211 */ /* 0x040fe200078e08ff */
[----:B------:R-:W-:Y:S01]  /*0d20*/  IMAD R10, R10, 0x3, R5 ;  /* 0x000000030a0a7824 */ /* 0x000fe200078e0205 */
[----:B------:R-:W-:Y:S02]  /*0d30*/  MOV R6, R18 ;  /* 0x0000001200067202 */ /* 0x000fe40000000f00 */
        /* <DEDUP_REMOVED lines=8> */
.L_x_64:
[----:B--2---:R-:W-:Y:S02]  /*0dc0*/  IADD3 R17, PT, PT, R5, 0x400, RZ ;  /* 0x0000040005117810 */ /* 0x004fe40007ffe0ff */
[----:B------:R-:W-:-:S03]  /*0dd0*/  IADD3 R27, PT, PT, R21, -0x400, RZ ;  /* 0xfffffc00151b7810 */ /* 0x000fc60007ffe0ff */
[----:B-1----:R-:W-:-:S05]  /*0de0*/  IMAD.WIDE.U32 R16, R17, 0x2, R14 ;  /* 0x0000000211107825 */ /* 0x002fca00078e000e */
[----:B------:R1:W2:Y:S01]  /*0df0*/  LDG.E.U16.CONSTANT R4, desc[UR6][R16.64] ;  /* 0x0000000610047981 */ /* 0x0002a2000c1e9500 */
[----:B------:R-:W-:Y:S01]  /*0e00*/  IMAD.WIDE.U32 R26, R27, 0x2, R14 ;  /* 0x000000021b1a7825 */ /* 0x000fe200078e000e */
[----:B------:R-:W-:-:S05]  /*0e10*/  IADD3 R25, PT, PT, R11, -0x800, RZ ;  /* 0xfffff8000b197810 */ /* 0x000fca0007ffe0ff */
[----:B------:R3:W4:Y:S01]  /*0e20*/  LDG.E.U16.CONSTANT R26, desc[UR6][R26.64] ;  /* 0x000000061a1a7981 */ /* 0x000722000c1e9500 */
[----:B------:R-:W-:Y:S01]  /*0e30*/  IMAD R5, R0, 0x4, R5 ;  /* 0x0000000400057824 */ /* 0x000fe200078e0205 */
[----:B------:R-:W-:Y:S01]  /*0e40*/  IADD3 R23, PT, PT, R10, -0xc00, RZ ;  /* 0xfffff4000a177810 */ /* 0x000fe20007ffe0ff */
[----:B------:R-:W-:-:S03]  /*0e50*/  IMAD.WIDE.U32 R24, R25, 0x2, R14 ;  /* 0x0000000219187825 */ /* 0x000fc600078e000e */
[----:B------:R-:W-:Y:S01]  /*0e60*/  IADD3 R9, PT, PT, R5, 0x400, RZ ;  /* 0x0000040005097810 */ /* 0x000fe20007ffe0ff */
[--C-:B------:R-:W-:Y:S01]  /*0e70*/  IMAD.WIDE.U32 R22, R23, 0x2, R14.reuse ;  /* 0x0000000217167825 */ /* 0x100fe200078e000e */
[----:B------:R5:W4:Y:S03]  /*0e80*/  LDG.E.U16.CONSTANT R18, desc[UR6][R24.64] ;  /* 0x0000000618127981 */ /* 0x000b26000c1e9500 */
[----:B-1----:R-:W-:Y:S01]  /*0e90*/  IMAD.WIDE.U32 R16, R9, 0x2, R14 ;  /* 0x0000000209107825 */ /* 0x002fe200078e000e */
[----:B------:R-:W4:Y:S04]  /*0ea0*/  LDG.E.U16.CONSTANT R19, desc[UR6][R22.64] ;  /* 0x0000000616137981 */ /* 0x000f28000c1e9500 */
[----:B------:R1:W4:Y:S01]  /*0eb0*/  LDG.E.U16.CONSTANT R9, desc[UR6][R16.64] ;  /* 0x0000000610097981 */ /* 0x000322000c1e9500 */
[----:B---3--:R-:W-:-:S02]  /*0ec0*/  LEA R27, R0, R11, 0x2 ;  /* 0x0000000b001b7211 */ /* 0x008fc400078e10ff */
[----:B-----5:R-:W-:-:S03]  /*0ed0*/  LEA R25, R0, R10, 0x2 ;  /* 0x0000000a00197211 */ /* 0x020fc600078e10ff */
[----:B------:R-:W-:Y:S01]  /*0ee0*/  VIADD R11, R27, 0xfffff800 ;  /* 0xfffff8001b0b7836 */ /* 0x000fe20000000000 */
[----:B-1----:R-:W-:-:S03]  /*0ef0*/  LEA R17, R0, R21, 0x2 ;  /* 0x0000001500117211 */ /* 0x002fc600078e10ff */
[--C-:B------:R-:W-:Y:S01]  /*0f00*/  IMAD.WIDE.U32 R22, R11, 0x2, R14.reuse ;  /* 0x000000020b167825 */ /* 0x100fe200078e000e */
[----:B------:R-:W-:Y:S02]  /*0f10*/  IADD3 R21, PT, PT, R17, -0x400, RZ ;  /* 0xfffffc0011157810 */ /* 0x000fe40007ffe0ff */
[----:B------:R-:W-:Y:S02]  /*0f20*/  IADD3 R11, PT, PT, R25, -0xc00, RZ ;  /* 0xfffff400190b7810 */ /* 0x000fe40007ffe0ff */
[----:B------:R-:W3:Y:S01]  /*0f30*/  LDG.E.U16.CONSTANT R28, desc[UR6][R22.64] ;  /* 0x00000006161c7981 */ /* 0x000ee2000c1e9500 */
[----:B------:R-:W-:-:S05]  /*0f40*/  IMAD.WIDE.U32 R20, R21, 0x2, R14 ;  /* 0x0000000215147825 */ /* 0x000fca00078e000e */
[----:B------:R1:W5:Y:S01]  /*0f50*/  LDG.E.U16.CONSTANT R29, desc[UR6][R20.64] ;  /* 0x00000006141d7981 */ /* 0x000362000c1e9500 */
[----:B------:R-:W-:Y:S01]  /*0f60*/  IMAD.WIDE.U32 R10, R11, 0x2, R14 ;  /* 0x000000020b0a7825 */ /* 0x000fe200078e000e */
[----:B------:R-:W-:-:S04]  /*0f70*/  LEA R5, R0, R5, 0x2 ;  /* 0x0000000500057211 */ /* 0x000fc800078e10ff */
[----:B------:R-:W-:Y:S01]  /*0f80*/  IADD3 R16, PT, PT, R5, 0x400, RZ ;  /* 0x0000040005107810 */ /* 0x000fe20007ffe0ff */
[----:B------:R0:W3:Y:S01]  /*0f90*/  LDG.E.U16.CONSTANT R10, desc[UR6][R10.64] ;  /* 0x000000060a0a7981 */ /* 0x0000e2000c1e9500 */
[C---:B------:R-:W-:Y:S01]  /*0fa0*/  LEA R24, R0.reuse, R25, 0x2 ;  /* 0x0000001900187211 */ /* 0x040fe200078e10ff */
[----:B-1----:R-:W-:-:S04]  /*0fb0*/  IMAD.WIDE.U32 R20, R0, 0x2, R6 ;  /* 0x0000000200147825 */ /* 0x002fc800078e0006 */
[----:B0-----:R-:W-:Y:S02]  /*0fc0*/  IMAD R11, R0, 0x4, R17 ;  /* 0x00000004000b7824 */ /* 0x001fe400078e0211 */
        /* <DEDUP_REMOVED lines=9> */
[----:B0-----:R-:W-:-:S04]  /*1060*/  IMAD.WIDE.U32 R20, R25, 0x2, R14 ;  /* 0x0000000219147825 */ /* 0x001fc800078e000e */
[----:B-1----:R-:W-:Y:S01]  /*1070*/  VIADD R17, R24, 0xfffff400 ;  /* 0xfffff40018117836 */ /* 0x002fe20000000000 */
[----:B------:R0:W4:Y:S01]  /*1080*/  LDG.E.U16.CONSTANT R26, desc[UR6][R20.64] ;  /* 0x00000006141a7981 */ /* 0x000122000c1e9500 */
[----:B------:R-:W-:-:S04]  /*1090*/  IMAD.WIDE.U32 R6, R7, 0x2, R14 ;  /* 0x0000000207067825 */ /* 0x000fc800078e000e */
[----:B------:R-:W-:Y:S02]  /*10a0*/  IMAD.WIDE.U32 R16, R17, 0x2, R14 ;  /* 0x0000000211107825 */ /* 0x000fe400078e000e */
[----:B------:R1:W4:Y:S02]  /*10b0*/  LDG.E.U16.CONSTANT R6, desc[UR6][R6.64] ;  /* 0x0000000606067981 */ /* 0x000324000c1e9500 */
[C---:B0-----:R-:W-:Y:S02]  /*10c0*/  IMAD.WIDE.U32 R20, R0.reuse, 0x2, R22 ;  /* 0x0000000200147825 */ /* 0x041fe400078e0016 */
[----:B------:R0:W4:Y:S01]  /*10d0*/  LDG.E.U16.CONSTANT R25, desc[UR6][R16.64] ;  /* 0x0000000610197981 */ /* 0x000122000c1e9500 */
[C---:B------:R-:W-:Y:S02]  /*10e0*/  LEA R11, R0.reuse, R11, 0x2 ;  /* 0x0000000b000b7211 */ /* 0x040fe400078e10ff */
[----:B-1----:R-:W-:Y:S01]  /*10f0*/  IADD3 R7, PT, PT, R5, 0x400, RZ ;  /* 0x0000040005077810 */ /* 0x002fe20007ffe0ff */
[----:B------:R1:W-:Y:S01]  /*1100*/  STG.E.U16 desc[UR6][R22.64], R18 ;  /* 0x0000001216007986 */ /* 0x0003e2000c101506 */
[----:B0-----:R-:W-:-:S03]  /*1110*/  IMAD.WIDE.U32 R16, R0, 0x2, R20 ;  /* 0x0000000200107825 */ /* 0x001fc600078e0014 */
[----:B------:R0:W-:Y:S04]  /*1120*/  STG.E.U16 desc[UR6][R20.64], R19 ;  /* 0x0000001314007986 */ /* 0x0001e8000c101506 */
[----:B------:R5:W-:Y:S01]  /*1130*/  STG.E.U16 desc[UR6][R16.64], R9 ;  /* 0x0000000910007986 */ /* 0x000be2000c101506 */
[----:B-1----:R-:W-:Y:S01]  /*1140*/  IADD3 R18, PT, PT, R11, -0x400, RZ ;  /* 0xfffffc000b127810 */ /* 0x002fe20007ffe0ff */
[----:B------:R-:W-:Y:S01]  /*1150*/  IMAD.WIDE.U32 R22, R7, 0x2, R14 ;  /* 0x0000000207167825 */ /* 0x000fe200078e000e */
[----:B------:R-:W-:-:S03]  /*1160*/  LEA R7, R0, R4, 0x2 ;  /* 0x0000000400077211 */ /* 0x000fc600078e10ff */
[----:B0-----:R-:W-:Y:S01]  /*1170*/  IMAD.WIDE.U32 R18, R18, 0x2, R14 ;  /* 0x0000000212127825 */ /* 0x001fe200078e000e */
[----:B------:R0:W4:Y:S01]  /*1180*/  LDG.E.U16.CONSTANT R4, desc[UR6][R22.64] ;  /* 0x0000000616047981 */ /* 0x000122000c1e9500 */
[----:B-----5:R-:W-:-:S03]  /*1190*/  LEA R9, R0, R24, 0x2 ;  /* 0x0000001800097211 */ /* 0x020fc600078e10ff */
[----:B------:R1:W5:Y:S01]  /*11a0*/  LDG.E.U16.CONSTANT R24, desc[UR6][R18.64] ;  /* 0x0000000612187981 */ /* 0x000362000c1e9500 */
[----:B------:R-:W-:Y:S01]  /*11b0*/  IADD3 R21, PT, PT, R9, -0xc00, RZ ;  /* 0xfffff40009157810 */ /* 0x000fe20007ffe0ff */
[----:B0-----:R-:W-:-:S04]  /*11c0*/  VIADD R23, R7, 0xfffff800 ;  /* 0xfffff80007177836 */ /* 0x001fc80000000000 */
[----:B------:R-:W-:-:S04]  /*11d0*/  IMAD.WIDE.U32 R20, R21, 0x2, R14 ;  /* 0x0000000215147825 */ /* 0x000fc800078e000e */
[----:B-1----:R-:W-:Y:S02]  /*11e0*/  IMAD.WIDE.U32 R18, R23, 0x2, R14 ;  /* 0x0000000217127825 */ /* 0x002fe400078e000e */
[----:B------:R0:W5:Y:S04]  /*11f0*/  LDG.E.U16.CONSTANT R20, desc[UR6][R20.64] ;  /* 0x0000000614147981 */ /* 0x000168000c1e9500 */
        /* <DEDUP_REMOVED lines=24> */
[----:B------:R2:W-:Y:S03]  /*1380*/  STG.E.U16 desc[UR6][R22.64], R4 ;  /* 0x0000000416007986 */ /* 0x0005e6000c101506 */
[C---:B0-----:R-:W-:Y:S01]  /*1390*/  IMAD.WIDE.U32 R16, R0.reuse, 0x2, R28 ;  /* 0x0000000200107825 */ /* 0x041fe200078e001c */
[----:B-----5:R2:W-:Y:S04]  /*13a0*/  STG.E.U16 desc[UR6][R26.64], R24 ;  /* 0x000000181a007986 */ /* 0x0205e8000c101506 */
[----:B------:R2:W-:Y:S04]  /*13b0*/  STG.E.U16 desc[UR6][R28.64], R18 ;  /* 0x000000121c007986 */ /* 0x0005e8000c101506 */
[----:B------:R2:W-:Y:S01]  /*13c0*/  STG.E.U16 desc[UR6][R16.64], R20 ;  /* 0x0000001410007986 */ /* 0x0005e2000c101506 */
[----:B------:R-:W-:Y:S01]  /*13d0*/  IMAD.WIDE.U32 R6, R0, 0x2, R16 ;  /* 0x0000000200067825 */ /* 0x000fe200078e0010 */
[----:B------:R-:W-:Y:S06]  /*13e0*/  @!P1 BRA `(.L_x_64) ;  /* 0xfffffff800749947 */ /* 0x000fec000383ffff */
[----:B--2---:R-:W-:Y:S01]  /*13f0*/  IMAD.WIDE.U32 R18, R0, 0x8, R22 ;  /* 0x0000000800127825 */ /* 0x004fe200078e0016 */
[----:B------:R-:W-:-:S07]  /*1400*/  MOV R28, R2 ;  /* 0x00000002001c7202 */ /* 0x000fce0000000f00 */
.L_x_63:
[----:B------:R-:W-:-:S04]  /*1410*/  IADD3 R4, PT, PT, -R8, RZ, RZ ;  /* 0x000000ff08047210 */ /* 0x000fc80007ffe1ff */
[----:B------:R-:W-:-:S13]  /*1420*/  ISETP.GT.AND P1, PT, R4, 0x4, PT ;  /* 0x000000040400780c */ /* 0x000fda0003f24270 */
[----:B------:R-:W-:Y:S05]  /*1430*/  @!P1 BRA `(.L_x_65) ;  /* 0x0000000000d49947 */ /* 0x000fea0003800000 */
[----:B------:R-:W1:Y:S01]  /*1440*/  LDC.64 R14, c[0x0][0x380] ;  /* 0x0000e000ff0e7b82 */ /* 0x000e620000000a00 */
[----:B------:R-:W-:Y:S02]  /*1450*/  IADD3 R17, PT, PT, R5, 0x400, RZ ;  /* 0x0000040005117810 */ /* 0x000fe40007ffe0ff */
[----:B------:R-:W-:Y:S01]  /*1460*/  IADD3 R29, PT, PT, R21, -0x400, RZ ;  /* 0xfffffc00151d7810 */ /* 0x000fe20007ffe0ff */
[----:B------:R-:W-:Y:S01]  /*1470*/  VIADD R19, R11, 0xfffff800 ;  /* 0xfffff8000b137836 */ /* 0x000fe20000000000 */
[----:B------:R-:W-:Y:S01]  /*1480*/  LEA R5, R0, R5, 0x2 ;  /* 0x0000000500057211 */ /* 0x000fe200078e10ff */
[----:B-1----:R-:W-:-:S04]  /*1490*/  IMAD.WIDE.U32 R16, R17, 0x2, R14 ;  /* 0x0000000211107825 */ /* 0x002fc800078e000e */
[--C-:B------:R-:W-:Y:S02]  /*14a0*/  IMAD.WIDE.U32 R28, R29, 0x2, R14.reuse ;  /* 0x000000021d1c7825 */ /* 0x100fe400078e000e */
[----:B------:R-:W2:Y:S01]  /*14b0*/  LDG.E.U16.CONSTANT R17, desc[UR6][R16.64] ;  /* 0x0000000610117981 */ /* 0x000ea2000c1e9500 */
[----:B------:R-:W-:Y:S01]  /*14c0*/  LEA R9, R0, R21, 0x2 ;  /* 0x0000001500097211 */ /* 0x000fe200078e10ff */
[----:B------:R-:W-:Y:S02]  /*14d0*/  IMAD.WIDE.U32 R18, R19, 0x2, R14 ;  /* 0x0000000213127825 */ /* 0x000fe400078e000e */
[----:B------:R1:W3:Y:S01]  /*14e0*/  LDG.E.U16.CONSTANT R28, desc[UR6][R28.64] ;  /* 0x000000061c1c7981 */ /* 0x0002e2000c1e9500 */
[----:B------:R-:W-:Y:S02]  /*14f0*/  IADD3 R27, PT, PT, R10, -0xc00, RZ ;  /* 0xfffff4000a1b7810 */ /* 0x000fe40007ffe0ff */
[C---:B------:R-:W-:Y:S01]  /*1500*/  LEA R25, R0.reuse, R11, 0x2 ;  /* 0x0000000b00197211 */ /* 0x040fe200078e10ff */
[----:B------:R-:W-:Y:S01]  /*1510*/  VIADD R21, R5, 0x400 ;  /* 0x0000040005157836 */ /* 0x000fe20000000000 */
[----:B------:R-:W-:-:S02]  /*1520*/  LEA R11, R0, R10, 0x2 ;  /* 0x0000000a000b7211 */ /* 0x000fc400078e10ff */
        /* <DEDUP_REMOVED lines=15> */
[----:B0-----:R-:W-:Y:S01]  /*1620*/  IMAD.WIDE.U32 R14, R0, 0x2, R18 ;  /* 0x00000002000e7825 */ /* 0x001fe200078e0012 */
[----:B------:R-:W-:Y:S02]  /*1630*/  PLOP3.LUT P0, PT, PT, PT, PT, 0x8, 0x80 ;  /* 0x000000000080781c */ /* 0x000fe40003f0e170 */
[----:B------:R-:W-:Y:S01]  /*1640*/  IADD3 R8, PT, PT, R8, 0x8, RZ ;  /* 0x0000000808087810 */ /* 0x000fe20007ffe0ff */
[C---:B------:R-:W-:Y:S01]  /*1650*/  IMAD R5, R0.reuse, 0x4, R5 ;  /* 0x0000000400057824 */ /* 0x040fe200078e0205 */
        /* <DEDUP_REMOVED lines=19> */
.L_x_65:
[----:B------:R-:W-:-:S13]  /*1790*/  ISETP.NE.OR P0, PT, R8, RZ, P0 ;  /* 0x000000ff0800720c */ /* 0x000fda0000705670 */
[----:B------:R-:W-:Y:S05]  /*17a0*/  @!P0 BRA `(.L_x_53) ;  /* 0x00000000007c8947 */ /* 0x000fea0003800000 */
.L_x_62:
[----:B------:R-:W-:Y:S01]  /*17b0*/  IADD3 R25, PT, PT, R5, 0x400, RZ ;  /* 0x0000040005197810 */ /* 0x000fe20007ffe0ff */
[----:B-1----:R-:W-:Y:S01]  /*17c0*/  VIADD R15, R11, 0xfffff800 ;  /* 0xfffff8000b0f7836 */ /* 0x002fe20000000000 */
[----:B------:R-:W-:Y:S02]  /*17d0*/  IADD3 R19, PT, PT, R21, -0x400, RZ ;  /* 0xfffffc0015137810 */ /* 0x000fe40007ffe0ff */
[----:B------:R-:W-:Y:S01]  /*17e0*/  IADD3 R17, PT, PT, R10, -0xc00, RZ ;  /* 0xfffff4000a117810 */ /* 0x000fe20007ffe0ff */
[----:B0-----:R-:W-:-:S04]  /*17f0*/  IMAD.WIDE.U32 R24, R25, 0x2, R12 ;  /* 0x0000000219187825 */ /* 0x001fc800078e000c */
        /* <DEDUP_REMOVED lines=12> */
[C---:B------:R-:W-:Y:S01]  /*18c0*/  IMAD R21, R0.reuse, 0x4, R21 ;  /* 0x0000000400157824 */ /* 0x040fe200078e0215 */
[----:B0-----:R-:W-:Y:S02]  /*18d0*/  MOV R18, R6 ;  /* 0x0000000600127202 */ /* 0x001fe40000000f00 */
[----:B------:R-:W-:Y:S02]  /*18e0*/  MOV R19, R7 ;  /* 0x0000000700137202 */ /* 0x000fe40000000f00 */
        /* <DEDUP_REMOVED lines=11> */
.L_x_53:
[----:B------:R-:W-:Y:S05]  /*19a0*/  BSYNC.RECONVERGENT B0 ;  /* 0x0000000000007941 */ /* 0x000fea0003800200 */
.L_x_52:
[----:B------:R-:W-:-:S13]  /*19b0*/  ISETP.GE.AND P0, PT, R28, R3, PT ;  /* 0x000000031c00720c */ /* 0x000fda0003f06270 */
[----:B------:R-:W-:Y:S05]  /*19c0*/  @P0 EXIT ;  /* 0x000000000000094d */ /* 0x000fea0003800000 */
[CC--:B------:R-:W-:Y:S01]  /*19d0*/  IADD3 R2, PT, PT, R28.reuse, -R3.reuse, RZ ;  /* 0x800000031c027210 */ /* 0x0c0fe20007ffe0ff */
[----:B------:R-:W-:Y:S01]  /*19e0*/  BSSY.RECONVERGENT B0, `(.L_x_66) ;  /* 0x000002f000007945 */ /* 0x000fe20003800200 */
[----:B------:R-:W-:Y:S02]  /*19f0*/  IADD3 R3, PT, PT, -R28, R3, RZ ;  /* 0x000000031c037210 */ /* 0x000fe40007ffe1ff */
[----:B------:R-:W-:Y:S02]  /*1a00*/  ISETP.GT.U32.AND P0, PT, R2, -0x10, PT ;  /* 0xfffffff00200780c */ /* 0x000fe40003f04070 */
[----:B------:R-:W-:-:S11]  /*1a10*/  LOP3.LUT R2, R3, 0xf, RZ, 0xc0, !PT ;  /* 0x0000000f03027812 */ /* 0x000fd600078ec0ff */
[----:B------:R-:W-:Y:S05]  /*1a20*/  @P0 BRA `(.L_x_67) ;  /* 0x0000000000a80947 */ /* 0x000fea0003800000 */
[----:B------:R-:W-:Y:S01]  /*1a30*/  LOP3.LUT R28, R3, 0xfffffff0, RZ, 0xc0, !PT ;  /* 0xfffffff0031c7812 */ /* 0x000fe200078ec0ff */
[----:B------:R-:W-:Y:S04]  /*1a40*/  BSSY.RECONVERGENT B1, `(.L_x_68) ;  /* 0x0000027000017945 */ /* 0x000fe80003800200 */
[----:B------:R-:W-:-:S07]  /*1a50*/  IMAD.MOV R28, RZ, RZ, -R28 ;  /* 0x000000ffff1c7224 */ /* 0x000fce00078e0a1c */
.L_x_69:
        /* <DEDUP_REMOVED lines=38> */
.L_x_68:
[----:B------:R-:W-:-:S07]  /*1cc0*/  IMAD.WIDE.U32 R18, R0, 0x20, R14 ;  /* 0x0000002000127825 */ /* 0x000fce00078e000e */
.L_x_67:
[----:B------:R-:W-:Y:S05]  /*1cd0*/  BSYNC.RECONVERGENT B0 ;  /* 0x0000000000007941 */ /* 0x000fea0003800200 */
.L_x_66:
        /* <DEDUP_REMOVED lines=23> */
.L_x_71:
[----:B------:R-:W-:Y:S05]  /*1e50*/  BSYNC.RECONVERGENT B0 ;  /* 0x0000000000007941 */ /* 0x000fea0003800200 */
.L_x_70:
        /* <DEDUP_REMOVED lines=14> */
.L_x_72:
[----:B------:R-:W-:Y:S01]  /*1f40*/  IADD3 R2, PT, PT, R2, 0x1, RZ ;  /* 0x0000000102027810 */ /* 0x000fe20007ffe0ff */
[----:B------:R1:W-:Y:S03]  /*1f50*/  STG.E.U16 desc[UR6][R18.64], RZ ;  /* 0x000000ff12007986 */ /* 0x0003e6000c101506 */
[----:B------:R-:W-:Y:S01]  /*1f60*/  ISETP.NE.AND P0, PT, R2, RZ, PT ;  /* 0x000000ff0200720c */ /* 0x000fe20003f05270 */
[----:B-1----:R-:W-:-:S12]  /*1f70*/  IMAD.WIDE.U32 R18, R0, 0x2, R18 ;  /* 0x0000000200127825 */ /* 0x002fd800078e0012 */
[----:B------:R-:W-:Y:S05]  /*1f80*/  @P0 BRA `(.L_x_72) ;  /* 0xfffffffc00ec0947 */ /* 0x000fea000383ffff */
[----:B------:R-:W-:Y:S05]  /*1f90*/  EXIT ;  /* 0x000000000000794d */ /* 0x000fea0003800000 */
.L_x_73:
        /* <DEDUP_REMOVED lines=14> */
.L_x_151:


//--------------------- .text._ZN11chainer_trt6plugin21shift_fallback_kernelIfEEvPKT_iiiiiiiPS2_ --------------------------
	.section	.text._ZN11chainer_trt6plugin21shift_fallback_kernelIfEEvPKT_iiiiiiiPS2_,"ax",@progbits
	.align	128
        .global         _ZN11chainer_trt6plugin21shift_fallback_kernelIfEEvPKT_iiiiiiiPS2_
        .type           _ZN11chainer_trt6plugin21shift_fallback_kernelIfEEvPKT_iiiiiiiPS2_,@function
        .size           _ZN11chainer_trt6plugin21shift_fallback_kernelIfEEvPKT_iiiiiiiPS2_,(.L_x_152 - _ZN11chainer_trt6plugin21shift_fallback_kernelIfEEvPKT_iiiiiiiPS2_)
        .other          _ZN11chainer_trt6plugin21shift_fallback_kernelIfEEvPKT_iiiiiiiPS2_,@"STO_CUDA_ENTRY STV_DEFAULT"
_ZN11chainer_trt6plugin21shift_fallback_kernelIfEEvPKT_iiiiiiiPS2_:
.text._ZN11chainer_trt6plugin21shift_fallback_kernelIfEEvPKT_iiiiiiiPS2_:
        /* <DEDUP_REMOVED lines=78> */
[----:B-1----:R-:W-:Y:S02]  /*04e0*/  VIADD R12, R14, 0xffffffe ;  /* 0x0ffffffe0e0c7836 */ /* 0x002fe40000000000 */
[----:B------:R-:W-:Y:S02]  /*04f0*/  VIADD R14, R0, 0xffffffff ;  /* 0xffffffff000e7836 */ /* 0x000fe40000000000 */
[----:B------:R1:W3:Y:S03]  /*0500*/  F2I.FTZ.U32.TRUNC.NTZ R13, R12 ;  /* 0x0000000c000d7305 */ /* 0x0002e6000021f000 */
[----:B------:R-:W-:Y:S02]  /*0510*/  SHF.R.U32.HI R20, RZ, 0x1, R14 ;  /* 0x00000001ff147819 */ /* 0x000fe4000001160e */
[----:B-1----:R-:W-:Y:S01]  /*0520*/  MOV R12, RZ ;  /* 0x000000ff000c7202 */ /* 0x002fe20000000f00 */
[----:B---3--:R-:W-:-:S05]  /*0530*/  IMAD R2, R8, R13, RZ ;  /* 0x0000000d08027224 */ /* 0x008fca00078e02ff */
[----:B------:R-:W-:-:S05]  /*0540*/  IADD3 R3, PT, PT, -R2, RZ, RZ ;  /* 0x000000ff02037210 */ /* 0x000fca0007ffe1ff */
[----:B------:R-:W-:Y:S01]  /*0550*/  IMAD.HI.U32 R13, R13, R3, R12 ;  /* 0x000000030d0d7227 */ /* 0x000fe200078e000c */
[----:B------:R-:W-:Y:S01]  /*0560*/  LOP3.LUT R12, RZ, UR12, RZ, 0x33, !PT ;  /* 0x0000000cff0c7c12 */ /* 0x000fe2000f8e33ff */
[----:B0-2-4-:R-:W1:Y:S06]  /*0570*/  LDC.64 R2, c[0x0][0x3a8] ;  /* 0x0000ea00ff027b82 */ /* 0x015e6c0000000a00 */
.L_x_74:
[----:B0-----:R-:W-:-:S05]  /*0580*/  IMAD.HI.U32 R6, R9, R16, RZ ;  /* 0x0000001009067227 */ /* 0x001fca00078e00ff */
[----:B------:R-:W-:-:S05]  /*0590*/  IADD3 R5, PT, PT, -R6, RZ, RZ ;  /* 0x000000ff06057210 */ /* 0x000fca0007ffe1ff */
[----:B------:R-:W-:-:S05]  /*05a0*/  IMAD R4, R5, UR4, R16 ;  /* 0x0000000405047c24 */ /* 0x000fca000f8e0210 */
[----:B------:R-:W-:-:S13]  /*05b0*/  ISETP.GE.U32.AND P0, PT, R4, UR4, PT ;  /* 0x0000000404007c0c */ /* 0x000fda000bf06070 */
[----:B------:R-:W-:Y:S01]  /*05c0*/  @P0 VIADD R4, R4, -UR4 ;  /* 0x8000000404040c36 */ /* 0x000fe20008000000 */
[----:B------:R-:W-:-:S04]  /*05d0*/  @P0 IADD3 R6, PT, PT, R6, 0x1, RZ ;  /* 0x0000000106060810 */ /* 0x000fc80007ffe0ff */
[----:B------:R-:W-:-:S13]  /*05e0*/  ISETP.GE.U32.AND P5, PT, R4, UR4, PT ;  /* 0x0000000404007c0c */ /* 0x000fda000bfa6070 */
[----:B------:R-:W-:-:S05]  /*05f0*/  @P5 VIADD R6, R6, 0x1 ;  /* 0x0000000106065836 */ /* 0x000fca0000000000 */
[----:B------:R-:W-:-:S04]  /*0600*/  SEL R6, R15, R6, !P2 ;  /* 0x000000060f067207 */ /* 0x000fc80005000000 */
[----:B------:R-:W-:Y:S01]  /*0610*/  IADD3 R7, PT, PT, -R6, RZ, RZ ;  /* 0x000000ff06077210 */ /* 0x000fe20007ffe1ff */
[----:B------:R-:W-:-:S05]  /*0620*/  IMAD.HI.U32 R4, R13, R6, RZ ;  /* 0x000000060d047227 */ /* 0x000fca00078e00ff */
[----:B------:R-:W-:-:S05]  /*0630*/  IADD3 R5, PT, PT, -R4, RZ, RZ ;  /* 0x000000ff04057210 */ /* 0x000fca0007ffe1ff */
[----:B------:R-:W-:-:S05]  /*0640*/  IMAD R5, R8, R5, R6 ;  /* 0x0000000508057224 */ /* 0x000fca00078e0206 */
[----:B------:R-:W-:-:S13]  /*0650*/  ISETP.GE.U32.AND P0, PT, R5, R8, PT ;  /* 0x000000080500720c */ /* 0x000fda0003f06070 */
[----:B------:R-:W-:Y:S01]  /*0660*/  @P0 IMAD.IADD R5, R5, 0x1, -R8 ;  /* 0x0000000105050824 */ /* 0x000fe200078e0a08 */
[----:B------:R-:W-:-:S04]  /*0670*/  @P0 IADD3 R4, PT, PT, R4, 0x1, RZ ;  /* 0x0000000104040810 */ /* 0x000fc80007ffe0ff */
[----:B------:R-:W-:-:S13]  /*0680*/  ISETP.GE.U32.AND P5, PT, R5, R8, PT ;  /* 0x000000080500720c */ /* 0x000fda0003fa6070 */
[----:B------:R-:W-:-:S05]  /*0690*/  @P5 VIADD R4, R4, 0x1 ;  /* 0x0000000104045836 */ /* 0x000fca0000000000 */
[----:B------:R-:W-:-:S04]  /*06a0*/  SEL R5, R19, R4, !P4 ;  /* 0x0000000413057207 */ /* 0x000fc80006000000 */
[C---:B------:R-:W-:Y:S02]  /*06b0*/  ISETP.NE.AND P5, PT, R5.reuse, R14, PT ;  /* 0x0000000e0500720c */ /* 0x040fe40003fa5270 */
[----:B------:R-:W-:Y:S02]  /*06c0*/  ISETP.NE.AND P0, PT, R5, R20, PT ;  /* 0x000000140500720c */ /* 0x000fe40003f05270 */
[----:B------:R-:W-:-:S04]  /*06d0*/  SEL R5, R20, R5, !P5 ;  /* 0x0000000514057207 */ /* 0x000fc80006800000 */
[----:B------:R-:W-:Y:S01]  /*06e0*/  SEL R4, R14, R5, !P0 ;  /* 0x000000050e047207 */ /* 0x000fe20004000000 */
[----:B------:R-:W-:-:S04]  /*06f0*/  IMAD R5, R7, UR4, R16 ;  /* 0x0000000407057c24 */ /* 0x000fc8000f8e0210 */
[----:B------:R-:W-:-:S04]  /*0700*/  IMAD.HI.U32 R23, R11, R4, RZ ;  /* 0x000000040b177227 */ /* 0x000fc800078e00ff */
[----:B------:R-:W-:Y:S02]  /*0710*/  IMAD.MOV R25, RZ, RZ, -R23 ;  /* 0x000000ffff197224 */ /* 0x000fe400078e0a17 */
[----:B------:R-:W-:-:S04]  /*0720*/  IMAD.HI.U32 R7, R10, R5, RZ ;  /* 0x000000050a077227 */ /* 0x000fc800078e00ff */
[----:B------:R-:W-:Y:S01]  /*0730*/  IMAD R24, R25, UR14, R4 ;  /* 0x0000000e19187c24 */ /* 0x000fe2000f8e0204 */
[----:B------:R-:W-:-:S04]  /*0740*/  IADD3 R22, PT, PT, -R7, RZ, RZ ;  /* 0x000000ff07167210 */ /* 0x000fc80007ffe1ff */
[----:B------:R-:W-:Y:S01]  /*0750*/  ISETP.GE.U32.AND P6, PT, R24, UR14, PT ;  /* 0x0000000e18007c0c */ /* 0x000fe2000bfc6070 */
[----:B------:R-:W-:-:S05]  /*0760*/  IMAD R22, R22, UR13, R5 ;  /* 0x0000000d16167c24 */ /* 0x000fca000f8e0205 */
[----:B------:R-:W-:-:S07]  /*0770*/  ISETP.GE.U32.AND P0, PT, R22, UR13, PT ;  /* 0x0000000d16007c0c */ /* 0x000fce000bf06070 */
[----:B------:R-:W-:Y:S02]  /*0780*/  @P6 VIADD R24, R24, -UR14 ;  /* 0x8000000e18186c36 */ /* 0x000fe40008000000 */
[----:B------:R-:W-:-:S03]  /*0790*/  @P6 VIADD R23, R23, 0x1 ;  /* 0x0000000117176836 */ /* 0x000fc60000000000 */
[----:B------:R-:W-:Y:S02]  /*07a0*/  ISETP.GE.U32.AND P5, PT, R24, UR14, PT ;  /* 0x0000000e18007c0c */ /* 0x000fe4000bfa6070 */
[----:B------:R-:W-:Y:S02]  /*07b0*/  @P0 IADD3 R22, PT, PT, R22, -UR13, RZ ;  /* 0x8000000d16160c10 */ /* 0x000fe4000fffe0ff */
[----:B------:R-:W-:Y:S02]  /*07c0*/  @P0 IADD3 R7, PT, PT, R7, 0x1, RZ ;  /* 0x0000000107070810 */ /* 0x000fe40007ffe0ff */
[----:B------:R-:W-:Y:S02]  /*07d0*/  ISETP.GE.U32.AND P6, PT, R22, UR13, PT ;  /* 0x0000000d16007c0c */ /* 0x000fe4000bfc6070 */
[----:B------:R-:W-:-:S05]  /*07e0*/  ISETP.GE.U32.AND P0, PT, R4, R0, PT ;  /* 0x000000000400720c */ /* 0x000fca0003f06070 */
[----:B------:R-:W-:-:S05]  /*07f0*/  @P5 VIADD R23, R23, 0x1 ;  /* 0x0000000117175836 */ /* 0x000fca0000000000 */
[----:B------:R-:W-:Y:S02]  /*0800*/  SEL R23, R18, R23, !P3 ;  /* 0x0000001712177207 */ /* 0x000fe40005800000 */
[----:B------:R-:W-:-:S03]  /*0810*/  @P6 IADD3 R7, PT, PT, R7, 0x1, RZ ;  /* 0x0000000107076810 */ /* 0x000fc60007ffe0ff */
[C---:B------:R-:W-:Y:S01]  /*0820*/  IMAD R22, R23.reuse, UR14, -R4 ;  /* 0x0000000e17167c24 */ /* 0x040fe2000f8e0a04 */
[----:B------:R-:W-:Y:S02]  /*0830*/  SEL R7, R12, R7, !P1 ;  /* 0x000000070c077207 */ /* 0x000fe40004800000 */
[----:B------:R-:W-:Y:S02]  /*0840*/  IADD3 R23, PT, PT, -R23, UR5, RZ ;  /* 0x0000000517177c10 */ /* 0x000fe4000fffe1ff */
[----:B------:R-:W-:Y:S01]  /*0850*/  IADD3 R22, PT, PT, R21, R22, RZ ;  /* 0x0000001615167210 */ /* 0x000fe20007ffe0ff */
[----:B------:R-:W-:Y:S01]  /*0860*/  IMAD.MOV R24, RZ, RZ, -R7 ;  /* 0x000000ffff187224 */ /* 0x000fe200078e0a07 */
[----:B------:R-:W-:Y:S02]  /*0870*/  SEL R4, R23, RZ, !P0 ;  /* 0x000000ff17047207 */ /* 0x000fe40004000000 */
[----:B------:R-:W-:Y:S01]  /*0880*/  SEL R22, R22, RZ, !P0 ;  /* 0x000000ff16167207 */ /* 0x000fe20004000000 */
[----:B------:R-:W-:Y:S01]  /*0890*/  IMAD R5, R24, UR13, R5 ;  /* 0x0000000d18057c24 */ /* 0x000fe2000f8e0205 */
[----:B------:R-:W-:Y:S01]  /*08a0*/  MOV R23, RZ ;  /* 0x000000ff00177202 */ /* 0x000fe20000000f00 */
[----:B------:R-:W-:-:S02]  /*08b0*/  IMAD R7, R4, UR15, R7 ;  /* 0x0000000f04077c24 */ /* 0x000fc4000f8e0207 */
[----:B------:R-:W-:-:S05]  /*08c0*/  IMAD R22, R22, UR9, R5 ;  /* 0x0000000916167c24 */ /* 0x000fca000f8e0205 */
[C---:B------:R-:W-:Y:S02]  /*08d0*/  ISETP.GE.AND P0, PT, R22.reuse, UR13, PT ;  /* 0x0000000d16007c0c */ /* 0x040fe4000bf06270 */
[----:B------:R-:W-:Y:S02]  /*08e0*/  LOP3.LUT R4, R22, R7, RZ, 0xfc, !PT ;  /* 0x0000000716047212 */ /* 0x000fe400078efcff */
[----:B------:R-:W-:-:S04]  /*08f0*/  ISETP.GE.OR P0, PT, R7, UR16, P0 ;  /* 0x0000001007007c0c */ /* 0x000fc80008706670 */
[----:B------:R-:W-:-:S13]  /*0900*/  ISETP.LT.OR P0, PT, R4, RZ, P0 ;  /* 0x000000ff0400720c */ /* 0x000fda0000701670 */
[----:B------:R-:W0:Y:S01]  /*0910*/  @!P0 LDC.64 R4, c[0x0][0x380] ;  /* 0x0000e000ff048b82 */ /* 0x000e220000000a00 */
[----:B------:R-:W-:-:S04]  /*0920*/  @!P0 IMAD R6, R6, UR4, R17 ;  /* 0x0000000406068c24 */ /* 0x000fc8000f8e0211 */
[----:B------:R-:W-:-:S04]  /*0930*/  @!P0 IMAD.IADD R6, R22, 0x1, R6 ;  /* 0x0000000116068824 */ /* 0x000fc800078e0206 */
[----:B------:R-:W-:-:S04]  /*0940*/  @!P0 IMAD R7, R7, UR13, R6 ;  /* 0x0000000d07078c24 */ /* 0x000fc8000f8e0206 */
[----:B0-----:R-:W-:-:S05]  /*0950*/  @!P0 IMAD.WIDE.U32 R4, R7, 0x4, R4 ;  /* 0x0000000407048825 */ /* 0x001fca00078e0004 */
[----:B------:R-:W2:Y:S01]  /*0960*/  @!P0 LDG.E.CONSTANT R23, desc[UR10][R4.64] ;  /* 0x0000000a04178981 */ /* 0x000ea2000c1e9900 */
[----:B------:R-:W-:Y:S01]  /*0970*/  IMAD.IADD R7, R17, 0x1, R16 ;  /* 0x0000000111077824 */ /* 0x000fe200078e0210 */
[----:B------:R-:W-:-:S03]  /*0980*/  IADD3 R16, PT, PT, R16, UR6, RZ ;  /* 0x0000000610107c10 */ /* 0x000fc6000fffe0ff */
[----:B-1----:R-:W-:Y:S01]  /*0990*/  IMAD.WIDE.U32 R6, R7, 0x4, R2 ;  /* 0x0000000407067825 */ /* 0x002fe200078e0002 */
[----:B------:R-:W-:-:S04]  /*09a0*/  ISETP.GE.U32.AND P0, PT, R16, UR8, PT ;  /* 0x0000000810007c0c */ /* 0x000fc8000bf06070 */
[----:B--2---:R0:W-:Y:S09]  /*09b0*/  STG.E desc[UR10][R6.64], R23 ;  /* 0x0000001706007986 */ /* 0x0041f2000c10190a */
[----:B------:R-:W-:Y:S05]  /*09c0*/  @!P0 BRA `(.L_x_74) ;  /* 0xfffffff800ec8947 */ /* 0x000fea000383ffff */
[----:B------:R-:W-:Y:S05]  /*09d0*/  EXIT ;  /* 0x000000000000794d */ /* 0x000fea0003800000 */
.L_x_75:
        /* <DEDUP_REMOVED lines=10> */
.L_x_152:


//--------------------- .text._ZN11chainer_trt6plugin12shift_kernelIfLj3ELj3EEEvPKT_iiiiPS2_ --------------------------
	.section	.text._ZN11chainer_trt6plugin12shift_kernelIfLj3ELj3EEEvPKT_iiiiPS2_,"ax",@progbits
	.align	128
        .global         _ZN11chainer_trt6plugin12shift_kernelIfLj3ELj3EEEvPKT_iiiiPS2_
        .type           _ZN11chainer_trt6plugin12shift_kernelIfLj3ELj3EEEvPKT_iiiiPS2_,@function
        .size           _ZN11chainer_trt6plugin12shift_kernelIfLj3ELj3EEEvPKT_iiiiPS2_,(.L_x_153 - _ZN11chainer_trt6plugin12shift_kernelIfLj3ELj3EEEvPKT_iiiiPS2_)
        .other          _ZN11chainer_trt6plugin12shift_kernelIfLj3ELj3EEEvPKT_iiiiPS2_,@"STO_CUDA_ENTRY STV_DEFAULT"
_ZN11chainer_trt6plugin12shift_kernelIfLj3ELj3EEEvPKT_iiiiPS2_:
.text._ZN11chainer_trt6plugin12shift_kernelIfLj3ELj3EEEvPKT_iiiiPS2_:
        /* <DEDUP_REMOVED lines=40> */
.L_x_76:
        /* <DEDUP_REMOVED lines=13> */
.L_x_77:
        /* <DEDUP_REMOVED lines=28> */
.L_x_82:
[----:B--2---:R-:W-:Y:S01]  /*0510*/  IMAD.WIDE.U32 R24, R0, 0x4, R18 ;  /* 0x0000000400187825 */ /* 0x004fe200078e0012 */
[----:B------:R-:W-:Y:S01]  /*0520*/  STG.E desc[UR6][R18.64], RZ ;  /* 0x000000ff12007986 */ /* 0x000fe2000c101906 */
[----:B------:R-:W-:-:S03]  /*0530*/  IADD3 R11, PT, PT, R11, 0x10, RZ ;  /* 0x000000100b0b7810 */ /* 0x000fc60007ffe0ff */
[----:B------:R-:W-:Y:S01]  /*0540*/  STG.E desc[UR6][R24.64], RZ ;  /* 0x000000ff18007986 */ /* 0x000fe2000c101906 */
[----:B------:R-:W-:Y:S01]  /*0550*/  IMAD.WIDE.U32 R12, R0, 0x4, R24 ;  /* 0x00000004000c7825 */ /* 0x000fe200078e0018 */
[----:B------:R-:W-:-:S04]  /*0560*/  ISETP.NE.AND P0, PT, R11, RZ, PT ;  /* 0x000000ff0b00720c */ /* 0x000fc80003f05270 */
[----:B------:R-:W-:Y:S01]  /*0570*/  STG.E desc[UR6][R12.64], RZ ;  /* 0x000000ff0c007986 */ /* 0x000fe2000c101906 */
[----:B------:R-:W-:-:S05]  /*0580*/  IMAD.WIDE.U32 R14, R0, 0x4, R12 ;  /* 0x00000004000e7825 */ /* 0x000fca00078e000c */
[----:B------:R-:W-:Y:S01]  /*0590*/  STG.E desc[UR6][R14.64], RZ ;  /* 0x000000ff0e007986 */ /* 0x000fe2000c101906 */
[----:B------:R-:W-:-:S05]  /*05a0*/  IMAD.WIDE.U32 R16, R0, 0x4, R14 ;  /* 0x0000000400107825 */ /* 0x000fca00078e000e */
[----:B------:R-:W-:Y:S01]  /*05b0*/  STG.E desc[UR6][R16.64], RZ ;  /* 0x000000ff10007986 */ /* 0x000fe2000c101906 */
[----:B------:R-:W-:-:S05]  /*05c0*/  IMAD.WIDE.U32 R22, R0, 0x4, R16 ;  /* 0x0000000400167825 */ /* 0x000fca00078e0010 */
[----:B------:R-:W-:Y:S01]  /*05d0*/  STG.E desc[UR6][R22.64], RZ ;  /* 0x000000ff16007986 */ /* 0x000fe2000c101906 */
[----:B------:R-:W-:-:S05]  /*05e0*/  IMAD.WIDE.U32 R28, R0, 0x4, R22 ;  /* 0x00000004001c7825 */ /* 0x000fca00078e0016 */
[----:B------:R0:W-:Y:S01]  /*05f0*/  STG.E desc[UR6][R28.64], RZ ;  /* 0x000000ff1c007986 */ /* 0x0001e2000c101906 */
[----:B------:R-:W-:-:S05]  /*0600*/  IMAD.WIDE.U32 R6, R0, 0x4, R28 ;  /* 0x0000000400067825 */ /* 0x000fca00078e001c */
[----:B------:R1:W-:Y:S01]  /*0610*/  STG.E desc[UR6][R6.64], RZ ;  /* 0x000000ff06007986 */ /* 0x0003e2000c101906 */
[----:B------:R-:W-:Y:S01]  /*0620*/  IMAD.WIDE.U32 R8, R0, 0x4, R6 ;  /* 0x0000000400087825 */ /* 0x000fe200078e0006 */
[----:B0-----:R-:W-:-:S04]  /*0630*/  MOV R28, R18 ;  /* 0x00000012001c7202 */ /* 0x001fc80000000f00 */
[----:B------:R0:W-:Y:S01]  /*0640*/  STG.E desc[UR6][R8.64], RZ ;  /* 0x000000ff08007986 */ /* 0x0001e2000c101906 */
[----:B------:R-:W-:Y:S01]  /*0650*/  IMAD.WIDE.U32 R12, R0, 0x4, R8 ;  /* 0x00000004000c7825 */ /* 0x000fe200078e0008 */
[----:B------:R-:W-:-:S04]  /*0660*/  MOV R29, R19 ;  /* 0x00000013001d7202 */ /* 0x000fc80000000f00 */
[----:B------:R2:W-:Y:S01]  /*0670*/  STG.E desc[UR6][R12.64], RZ ;  /* 0x000000ff0c007986 */ /* 0x0005e2000c101906 */
[----:B------:R-:W-:-:S05]  /*0680*/  IMAD.WIDE.U32 R14, R0, 0x4, R12 ;  /* 0x00000004000e7825 */ /* 0x000fca00078e000c */
[----:B------:R2:W-:Y:S01]  /*0690*/  STG.E desc[UR6][R14.64], RZ ;  /* 0x000000ff0e007986 */ /* 0x0005e2000c101906 */
[----:B------:R-:W-:-:S05]  /*06a0*/  IMAD.WIDE.U32 R16, R0, 0x4, R14 ;  /* 0x0000000400107825 */ /* 0x000fca00078e000e */
[----:B------:R2:W-:Y:S01]  /*06b0*/  STG.E desc[UR6][R16.64], RZ ;  /* 0x000000ff10007986 */ /* 0x0005e2000c101906 */
[----:B------:R-:W-:-:S05]  /*06c0*/  IMAD.WIDE.U32 R22, R0, 0x4, R16 ;  /* 0x0000000400167825 */ /* 0x000fca00078e0010 */
[----:B------:R2:W-:Y:S01]  /*06d0*/  STG.E desc[UR6][R22.64], RZ ;  /* 0x000000ff16007986 */ /* 0x0005e2000c101906 */
[----:B------:R-:W-:-:S05]  /*06e0*/  IMAD.WIDE.U32 R24, R0, 0x4, R22 ;  /* 0x0000000400187825 */ /* 0x000fca00078e0016 */
[----:B------:R2:W-:Y:S01]  /*06f0*/  STG.E desc[UR6][R24.64], RZ ;  /* 0x000000ff18007986 */ /* 0x0005e2000c101906 */
[----:B-1----:R-:W-:-:S05]  /*0700*/  IMAD.WIDE.U32 R6, R0, 0x4, R24 ;  /* 0x0000000400067825 */ /* 0x002fca00078e0018 */
[----:B------:R2:W-:Y:S01]  /*0710*/  STG.E desc[UR6][R6.64], RZ ;  /* 0x000000ff06007986 */ /* 0x0005e2000c101906 */
[----:B0-----:R-:W-:-:S05]  /*0720*/  IMAD.WIDE.U32 R8, R0, 0x4, R6 ;  /* 0x0000000400087825 */ /* 0x001fca00078e0006 */
[----:B------:R2:W-:Y:S01]  /*0730*/  STG.E desc[UR6][R8.64], RZ ;  /* 0x000000ff08007986 */ /* 0x0005e2000c101906 */
[----:B------:R-:W-:Y:S01]  /*0740*/  IMAD.WIDE.U32 R18, R0, 0x4, R8 ;  /* 0x0000000400127825 */ /* 0x000fe200078e0008 */
[----:B------:R-:W-:Y:S06]  /*0750*/  @P0 BRA `(.L_x_82) ;  /* 0xfffffffc006c0947 */ /* 0x000fec000383ffff */
[----:B------:R-:W-:-:S07]  /*0760*/  IMAD.WIDE.U32 R18, R0, 0x40, R28 ;  /* 0x0000004000127825 */ /* 0x000fce00078e001c */
.L_x_81:
        /* <DEDUP_REMOVED lines=8> */
[----:B------:R0:W-:Y:S04]  /*07f0*/  STG.E desc[UR6][R18.64], RZ ;  /* 0x000000ff12007986 */ /* 0x0001e8000c101906 */
        /* <DEDUP_REMOVED lines=13> */
[----:B0-----:R-:W-:-:S07]  /*08d0*/  IMAD.WIDE.U32 R18, R0, 0x4, R24 ;  /* 0x0000000400127825 */ /* 0x001fce00078e0018 */
.L_x_83:
[----:B------:R-:W-:Y:S01]  /*08e0*/  MOV R28, R26 ;  /* 0x0000001a001c7202 */ /* 0x000fe20000000f00 */
[----:B------:R-:W-:Y:S06]  /*08f0*/  @!P1 BRA `(.L_x_80) ;  /* 0x0000000000549947 */ /* 0x000fec0003800000 */
[----:B------:R-:W-:Y:S02]  /*0900*/  ISETP.GE.U32.AND P0, PT, R11, 0x4, PT ;  /* 0x000000040b00780c */ /* 0x000fe40003f06070 */
[----:B------:R-:W-:-:S04]  /*0910*/  LOP3.LUT R2, R26, 0x3, RZ, 0xc0, !PT ;  /* 0x000000031a027812 */ /* 0x000fc800078ec0ff */
[----:B------:R-:W-:-:S07]  /*0920*/  ISETP.NE.AND P1, PT, R2, RZ, PT ;  /* 0x000000ff0200720c */ /* 0x000fce0003f25270 */
[----:B------:R-:W-:Y:S06]  /*0930*/  @!P0 BRA `(.L_x_84) ;  /* 0x0000000000208947 */ /* 0x000fec0003800000 */
[C---:B-12---:R-:W-:Y:S01]  /*0940*/  IMAD.WIDE.U32 R6, R0.reuse, 0x4, R18 ;  /* 0x0000000400067825 */ /* 0x046fe200078e0012 */
[----:B------:R0:W-:Y:S04]  /*0950*/  STG.E desc[UR6][R18.64], RZ ;  /* 0x000000ff12007986 */ /* 0x0001e8000c101906 */
[----:B------:R3:W-:Y:S01]  /*0960*/  STG.E desc[UR6][R6.64], RZ ;  /* 0x000000ff06007986 */ /* 0x0007e2000c101906 */
[----:B------:R-:W-:-:S05]  /*0970*/  IMAD.WIDE.U32 R8, R0, 0x4, R6 ;  /* 0x0000000400087825 */ /* 0x000fca00078e0006 */
[----:B------:R3:W-:Y:S01]  /*0980*/  STG.E desc[UR6][R8.64], RZ ;  /* 0x000000ff08007986 */ /* 0x0007e2000c101906 */
[----:B------:R-:W-:-:S05]  /*0990*/  IMAD.WIDE.U32 R12, R0, 0x4, R8 ;  /* 0x00000004000c7825 */ /* 0x000fca00078e0008 */
[----:B------:R3:W-:Y:S01]  /*09a0*/  STG.E desc[UR6][R12.64], RZ ;  /* 0x000000ff0c007986 */ /* 0x0007e2000c101906 */
[----:B0-----:R-:W-:-:S07]  /*09b0*/  IMAD.WIDE.U32 R18, R0, 0x4, R12 ;  /* 0x0000000400127825 */ /* 0x001fce00078e000c */
.L_x_84:
[----:B------:R-:W-:Y:S01]  /*09c0*/  MOV R28, R26 ;  /* 0x0000001a001c7202 */ /* 0x000fe20000000f00 */
[----:B------:R-:W-:Y:S06]  /*09d0*/  @!P1 BRA `(.L_x_80) ;  /* 0x00000000001c9947 */ /* 0x000fec0003800000 */
[----:B------:R-:W-:-:S07]  /*09e0*/  IADD3 R2, PT, PT, -R2, RZ, RZ ;  /* 0x000000ff02027210 */ /* 0x000fce0007ffe1ff */
.L_x_85:
[----:B------:R-:W-:Y:S01]  /*09f0*/  IADD3 R2, PT, PT, R2, 0x1, RZ ;  /* 0x0000000102027810 */ /* 0x000fe20007ffe0ff */
[----:B------:R0:W-:Y:S03]  /*0a00*/  STG.E desc[UR6][R18.64], RZ ;  /* 0x000000ff12007986 */ /* 0x0001e6000c101906 */
[----:B------:R-:W-:Y:S01]  /*0a10*/  ISETP.NE.AND P0, PT, R2, RZ, PT ;  /* 0x000000ff0200720c */ /* 0x000fe20003f05270 */
[----:B0-----:R-:W-:-:S12]  /*0a20*/  IMAD.WIDE.U32 R18, R0, 0x4, R18 ;  /* 0x0000000400127825 */ /* 0x001fd800078e0012 */
[----:B------:R-:W-:Y:S05]  /*0a30*/  @P0 BRA `(.L_x_85) ;  /* 0xfffffffc00ec0947 */ /* 0x000fea000383ffff */
[----:B------:R-:W-:-:S07]  /*0a40*/  MOV R28, R26 ;  /* 0x0000001a001c7202 */ /* 0x000fce0000000f00 */
.L_x_80:
        /* <DEDUP_REMOVED lines=16> */
.L_x_87:
[----:B0-----:R-:W-:-:S06]  /*0b50*/  IMAD.WIDE.U32 R8, R11, 0x4, R6 ;  /* 0x000000040b087825 */ /* 0x001fcc00078e0006 */
[----:B------:R-:W2:Y:S01]  /*0b60*/  LDG.E.CONSTANT R9, desc[UR6][R8.64] ;  /* 0x0000000608097981 */ /* 0x000ea2000c1e9900 */
[----:B------:R-:W-:Y:S01]  /*0b70*/  VIADD R12, R12, 0x1 ;  /* 0x000000010c0c7836 */ /* 0x000fe20000000000 */
[----:B------:R-:W-:-:S04]  /*0b80*/  IADD3 R11, PT, PT, R0, R11, RZ ;  /* 0x0000000b000b7210 */ /* 0x000fc80007ffe0ff */
[----:B------:R-:W-:Y:S01]  /*0b90*/  ISETP.NE.AND P0, PT, R12, RZ, PT ;  /* 0x000000ff0c00720c */ /* 0x000fe20003f05270 */
[----:B--2---:R0:W-:Y:S02]  /*0ba0*/  STG.E desc[UR6][R18.64], R9 ;  /* 0x0000000912007986 */ /* 0x0041e4000c101906 */
[----:B0-----:R-:W-:-:S10]  /*0bb0*/  IMAD.WIDE.U32 R18, R0, 0x4, R18 ;  /* 0x0000000400127825 */ /* 0x001fd400078e0012 */
[----:B------:R-:W-:Y:S05]  /*0bc0*/  @P0 BRA `(.L_x_87) ;  /* 0xfffffffc00e00947 */ /* 0x000fea000383ffff */
.L_x_86:
        /* <DEDUP_REMOVED lines=25> */
.L_x_90:
[----:B--2---:R-:W-:Y:S02]  /*0d60*/  IADD3 R17, PT, PT, R5, 0x400, RZ ;  /* 0x0000040005117810 */ /* 0x004fe40007ffe0ff */
[----:B------:R-:W-:-:S03]  /*0d70*/  IADD3 R27, PT, PT, R21, -0x400, RZ ;  /* 0xfffffc00151b7810 */ /* 0x000fc60007ffe0ff */
[----:B-1----:R-:W-:-:S05]  /*0d80*/  IMAD.WIDE.U32 R16, R17, 0x4, R14 ;  /* 0x0000000411107825 */ /* 0x002fca00078e000e */
[----:B------:R1:W2:Y:S01]  /*0d90*/  LDG.E.CONSTANT R4, desc[UR6][R16.64] ;  /* 0x0000000610047981 */ /* 0x0002a2000c1e9900 */
[----:B------:R-:W-:Y:S01]  /*0da0*/  IMAD.WIDE.U32 R26, R27, 0x4, R14 ;  /* 0x000000041b1a7825 */ /* 0x000fe200078e000e */
[----:B------:R-:W-:Y:S02]  /*0db0*/  LEA R5, R0, R5, 0x2 ;  /* 0x0000000500057211 */ /* 0x000fe400078e10ff */
[----:B------:R-:W-:-:S03]  /*0dc0*/  IADD3 R25, PT, PT, R11, -0x800, RZ ;  /* 0xfffff8000b197810 */ /* 0x000fc60007ffe0ff */
[----:B------:R3:W4:Y:S01]  /*0dd0*/  LDG.E.CONSTANT R26, desc[UR6][R26.64] ;  /* 0x000000061a1a7981 */ /* 0x000722000c1e9900 */
[----:B------:R-:W-:Y:S01]  /*0de0*/  IADD3 R23, PT, PT, R10, -0xc00, RZ ;  /* 0xfffff4000a177810 */ /* 0x000fe20007ffe0ff */
[----:B------:R-:W-:Y:S02]  /*0df0*/  VIADD R9, R5, 0x400 ;  /* 0x0000040005097836 */ /* 0x000fe40000000000 */
[----:B------:R-:W-:-:S04]  /*0e00*/  IMAD.WIDE.U32 R24, R25, 0x4, R14 ;  /* 0x0000000419187825 */ /* 0x000fc800078e000e */
[--C-:B------:R-:W-:Y:S01]  /*0e10*/  IMAD.WIDE.U32 R22, R23, 0x4, R14.reuse ;  /* 0x0000000417167825 */ /* 0x100fe200078e000e */
[----:B------:R5:W4:Y:S03]  /*0e20*/  LDG.E.CONSTANT R18, desc[UR6][R24.64] ;  /* 0x0000000618127981 */ /* 0x000b26000c1e9900 */
[----:B-1----:R-:W-:Y:S01]  /*0e30*/  IMAD.WIDE.U32 R16, R9, 0x4, R14 ;  /* 0x0000000409107825 */ /* 0x002fe200078e000e */
[----:B------:R-:W4:Y:S04]  /*0e40*/  LDG.E.CONSTANT R19, desc[UR6][R22.64] ;  /* 0x0000000616137981 */ /* 0x000f28000c1e9900 */
[----:B------:R1:W4:Y:S01]  /*0e50*/  LDG.E.CONSTANT R9, desc[UR6][R16.64] ;  /* 0x0000000610097981 */ /* 0x000322000c1e9900 */
[----:B---3--:R-:W-:-:S02]  /*0e60*/  LEA R27, R0, R11, 0x2 ;  /* 0x0000000b001b7211 */ /* 0x008fc400078e10ff */
[C---:B-----5:R-:W-:Y:S02]  /*0e70*/  LEA R25, R0.reuse, R10, 0x2 ;  /* 0x0000000a00197211 */ /* 0x060fe400078e10ff */
[----:B------:R-:W-:Y:S02]  /*0e80*/  IADD3 R11, PT, PT, R27, -0x800, RZ ;  /* 0xfffff8001b0b7810 */ /* 0x000fe40007ffe0ff */
[----:B-1----:R-:W-:-:S03]  /*0e90*/  LEA R17, R0, R21, 0x2 ;  /* 0x0000001500117211 */ /* 0x002fc600078e10ff */
[----:B------:R-:W-:Y:S01]  /*0ea0*/  IMAD.WIDE.U32 R22, R11, 0x4, R14 ;  /* 0x000000040b167825 */ /* 0x000fe200078e000e */
[----:B------:R-:W-:-:S03]  /*0eb0*/  IADD3 R21, PT, PT, R17, -0x400, RZ ;  /* 0xfffffc0011157810 */ /* 0x000fc60007ffe0ff */
[----:B------:R-:W-:Y:S01]  /*0ec0*/  VIADD R11, R25, 0xfffff400 ;  /* 0xfffff400190b7836 */ /* 0x000fe20000000000 */
[----:B------:R-:W3:Y:S01]  /*0ed0*/  LDG.E.CONSTANT R28, desc[UR6][R22.64] ;  /* 0x00000006161c7981 */ /* 0x000ee2000c1e9900 */
[----:B------:R-:W-:-:S05]  /*0ee0*/  IMAD.WIDE.U32 R20, R21, 0x4, R14 ;  /* 0x0000000415147825 */ /* 0x000fca00078e000e */
[----:B------:R1:W5:Y:S01]  /*0ef0*/  LDG.E.CONSTANT R29, desc[UR6][R20.64] ;  /* 0x00000006141d7981 */ /* 0x000362000c1e9900 */
[----:B------:R-:W-:Y:S01]  /*0f00*/  IMAD.WIDE.U32 R10, R11, 0x4, R14 ;  /* 0x000000040b0a7825 */ /* 0x000fe200078e000e */
[----:B------:R-:W-:-:S04]  /*0f10*/  LEA R5, R0, R5, 0x2 ;  /* 0x0000000500057211 */ /* 0x000fc800078e10ff */
[----:B------:R-:W-:Y:S01]  /*0f20*/  IADD3 R16, PT, PT, R5, 0x400, RZ ;  /* 0x0000040005107810 */ /* 0x000fe20007ffe0ff */
[----:B------:R0:W3:Y:S01]  /*0f30*/  LDG.E.CONSTANT R10, desc[UR6][R10.64] ;  /* 0x000000060a0a7981 */ /* 0x0000e2000c1e9900 */
[C---:B------:R-:W-:Y:S02]  /*0f40*/  IMAD R24, R0.reuse, 0x4, R25 ;  /* 0x0000000400187824 */ /* 0x040fe400078e0219 */
[C---:B-1----:R-:W-:Y:S01]  /*0f50*/  IMAD.WIDE.U32 R20, R0.reuse, 0x4, R6 ;  /* 0x0000000400147825 */ /* 0x042fe200078e0006 */
[----:B0-----:R-:W-:-:S03]  /*0f60*/  LEA R11, R0, R17, 0x2 ;  /* 0x00000011000b7211 */ /* 0x001fc600078e10ff */
[----:B------:R-:W-:-:S04]  /*0f70*/  IMAD.WIDE.U32 R16, R16, 0x4, R14 ;  /* 0x0000000410107825 */ /* 0x000fc800078e000e */
[C---:B------:R-:W-:Y:S01]  /*0f80*/  IMAD.WIDE.U32 R22, R0.reuse, 0x4, R20 ;  /* 0x0000000400167825 */ /* 0x040fe200078e0014 */
[C---:B------:R-:W-:Y:S01]  /*0f90*/  LEA R5, R0.reuse, R5, 0x2 ;  /* 0x0000000500057211 */ /* 0x040fe200078e10ff */
[----:B--2---:R0:W-:Y:S02]  /*0fa0*/  STG.E desc[UR6][R6.64], R4 ;  /* 0x0000000406007986 */ /* 0x0041e4000c101906 */
[----:B0-----:R-:W-:Y:S02]  /*0fb0*/  LEA R4, R0, R27, 0x2 ;  /* 0x0000001b00047211 */ /* 0x001fe400078e10ff */
[----:B----4-:R0:W-:Y:S02]  /*0fc0*/  STG.E desc[UR6][R20.64], R26 ;  /* 0x0000001a14007986 */ /* 0x0101e4000c101906 */
[----:B------:R-:W-:Y:S02]  /*0fd0*/  IADD3 R25, PT, PT, R4, -0x800, RZ ;  /* 0xfffff80004197810 */ /* 0x000fe40007ffe0ff */
[----:B------:R1:W2:Y:S01]  /*0fe0*/  LDG.E.CONSTANT R27, desc[UR6][R16.64] ;  /* 0x00000006101b7981 */ /* 0x0002a2000c1e9900 */
[----:B------:R-:W-:-:S02]  /*0ff0*/  IADD3 R7, PT, PT, R11, -0x400, RZ ;  /* 0xfffffc000b077810 */ /* 0x000fc40007ffe0ff */
[----:B0-----:R-:W-:Y:S01]  /*1000*/  IMAD.WIDE.U32 R20, R25, 0x4, R14 ;  /* 0x0000000419147825 */ /* 0x001fe200078e000e */
[----:B-1----:R-:W-:-:S03]  /*1010*/  IADD3 R17, PT, PT, R24, -0xc00, RZ ;  /* 0xfffff40018117810 */ /* 0x002fc60007ffe0ff */
[--C-:B------:R-:W-:Y:S01]  /*1020*/  IMAD.WIDE.U32 R6, R7, 0x4, R14.reuse ;  /* 0x0000000407067825 */ /* 0x100fe200078e000e */
[----:B------:R0:W4:Y:S03]  /*1030*/  LDG.E.CONSTANT R26, desc[UR6][R20.64] ;  /* 0x00000006141a7981 */ /* 0x000126000c1e9900 */
[----:B------:R-:W-:Y:S02]  /*1040*/  IMAD.WIDE.U32 R16, R17, 0x4, R14 ;  /* 0x0000000411107825 */ /* 0x000fe400078e000e */
[----:B------:R1:W4:Y:S01]  /*1050*/  LDG.E.CONSTANT R6, desc[UR6][R6.64] ;  /* 0x0000000606067981 */ /* 0x000322000c1e9900 */
[----:B------:R-:W-:-:S03]  /*1060*/  LEA R11, R0, R11, 0x2 ;  /* 0x0000000b000b7211 */ /* 0x000fc600078e10ff */
[----:B------:R5:W4:Y:S01]  /*1070*/  LDG.E.CONSTANT R25, desc[UR6][R16.64] ;  /* 0x0000000610197981 */ /* 0x000b22000c1e9900 */
[C---:B0-----:R-:W-:Y:S01]  /*1080*/  IMAD.WIDE.U32 R20, R0.reuse, 0x4, R22 ;  /* 0x0000000400147825 */ /* 0x041fe200078e0016 */
[----:B-1----:R-:W-:Y:S02]  /*1090*/  IADD3 R7, PT, PT, R5, 0x400, RZ ;  /* 0x0000040005077810 */ /* 0x002fe40007ffe0ff */
[----:B------:R0:W-:Y:S01]  /*10a0*/  STG.E desc[UR6][R22.64], R18 ;  /* 0x0000001216007986 */ /* 0x0001e2000c101906 */
[----:B-----5:R-:W-:-:S03]  /*10b0*/  IMAD.WIDE.U32 R16, R0, 0x4, R20 ;  /* 0x0000000400107825 */ /* 0x020fc600078e0014 */
[----:B------:R-:W-:Y:S04]  /*10c0*/  STG.E desc[UR6][R20.64], R19 ;  /* 0x0000001314007986 */ /* 0x000fe8000c101906 */
[----:B------:R1:W-:Y:S01]  /*10d0*/  STG.E desc[UR6][R16.64], R9 ;  /* 0x0000000910007986 */ /* 0x0003e2000c101906 */
[----:B0-----:R-:W-:Y:S01]  /*10e0*/  IMAD.WIDE.U32 R22, R7, 0x4, R14 ;  /* 0x0000000407167825 */ /* 0x001fe200078e000e */
[----:B------:R-:W-:-:S03]  /*10f0*/  LEA R7, R0, R4, 0x2 ;  /* 0x0000000400077211 */ /* 0x000fc600078e10ff */
[----:B------:R-:W-:Y:S01]  /*1100*/  VIADD R18, R11, 0xfffffc00 ;  /* 0xfffffc000b127836 */ /* 0x000fe20000000000 */
[----:B------:R0:W5:Y:S01]  /*1110*/  LDG.E.CONSTANT R4, desc[UR6][R22.64] ;  /* 0x0000000616047981 */ /* 0x000162000c1e9900 */
[----:B-1----:R-:W-:Y:S02]  /*1120*/  LEA R9, R0, R24, 0x2 ;  /* 0x0000001800097211 */ /* 0x002fe400078e10ff */
[----:B------:R-:W-:Y:S02]  /*1130*/  IMAD.WIDE.U32 R18, R18, 0x4, R14 ;  /* 0x0000000412127825 */ /* 0x000fe400078e000e */
[----:B------:R-:W-:-:S03]  /*1140*/  IADD3 R21, PT, PT, R9, -0xc00, RZ ;  /* 0xfffff40009157810 */ /* 0x000fc60007ffe0ff */
[----:B------:R1:W5:Y:S01]  /*1150*/  LDG.E.CONSTANT R24, desc[UR6][R18.64] ;  /* 0x0000000612187981 */ /* 0x000362000c1e9900 */
[----:B0-----:R-:W-:Y:S01]  /*1160*/  IADD3 R23, PT, PT, R7, -0x800, RZ ;  /* 0xfffff80007177810 */ /* 0x001fe20007ffe0ff */
[----:B------:R-:W-:-:S06]  /*1170*/  IMAD.WIDE.U32 R20, R21, 0x4, R14 ;  /* 0x0000000415147825 */ /* 0x000fcc00078e000e */
[----:B------:R0:W5:Y:S01]  /*1180*/  LDG.E.CONSTANT R20, desc[UR6][R20.64] ;  /* 0x0000000614147981 */ /* 0x000162000c1e9900 */
[----:B-1----:R-:W-:-:S06]  /*1190*/  IMAD.WIDE.U32 R18, R23, 0x4, R14 ;  /* 0x0000000417127825 */ /* 0x002fcc00078e000e */
[----:B------:R-:W5:Y:S01]  /*11a0*/  LDG.E.CONSTANT R18, desc[UR6][R18.64] ;  /* 0x0000000612127981 */ /* 0x000f62000c1e9900 */
[----:B------:R-:W-:-:S04]  /*11b0*/  IMAD.WIDE.U32 R22, R0, 0x4, R16 ;  /* 0x0000000400167825 */ /* 0x000fc800078e0010 */
[C---:B------:R-:W-:Y:S01]  /*11c0*/  IMAD.WIDE.U32 R16, R0.reuse, 0x4, R22 ;  /* 0x0000000400107825 */ /* 0x040fe200078e0016 */
[----:B------:R1:W-:Y:S04]  /*11d0*/  STG.E desc[UR6][R22.64], R29 ;  /* 0x0000001d16007986 */ /* 0x0003e8000c101906 */
[----:B---3--:R3:W-:Y:S01]  /*11e0*/  STG.E desc[UR6][R16.64], R28 ;  /* 0x0000001c10007986 */ /* 0x0087e2000c101906 */
[----:B-1----:R-:W-:-:S04]  /*11f0*/  IMAD.WIDE.U32 R22, R0, 0x4, R16 ;  /* 0x0000000400167825 */ /* 0x002fc800078e0010 */
[C---:B---3--:R-:W-:Y:S01]  /*1200*/  IMAD.WIDE.U32 R16, R0.reuse, 0x4, R22 ;  /* 0x0000000400107825 */ /* 0x048fe200078e0016 */
[----:B------:R1:W-:Y:S03]  /*1210*/  STG.E desc[UR6][R22.64], R10 ;  /* 0x0000000a16007986 */ /* 0x0003e6000c101906 */
        /* <DEDUP_REMOVED lines=8> */
[----:B--2---:R0:W-:Y:S02]  /*12a0*/  STG.E desc[UR6][R16.64], R27 ;  /* 0x0000001b10007986 */ /* 0x0041e4000c101906 */
[C---:B0-----:R-:W-:Y:S02]  /*12b0*/  IMAD.WIDE.U32 R16, R0.reuse, 0x4, R28 ;  /* 0x0000000400107825 */ /* 0x041fe400078e001c */
[----:B----4-:R0:W-:Y:S04]  /*12c0*/  STG.E desc[UR6][R22.64], R6 ;  /* 0x0000000616007986 */ /* 0x0101e8000c101906 */
[----:B------:R1:W-:Y:S01]  /*12d0*/  STG.E desc[UR6][R28.64], R26 ;  /* 0x0000001a1c007986 */ /* 0x0003e2000c101906 */
[----:B0-----:R-:W-:-:S04]  /*12e0*/  IMAD.WIDE.U32 R22, R0, 0x4, R16 ;  /* 0x0000000400167825 */ /* 0x001fc800078e0010 */
[C---:B-1----:R-:W-:Y:S01]  /*12f0*/  IMAD.WIDE.U32 R26, R0.reuse, 0x4, R22 ;  /* 0x00000004001a7825 */ /* 0x042fe200078e0016 */
[----:B------:R0:W-:Y:S03]  /*1300*/  STG.E desc[UR6][R16.64], R25 ;  /* 0x0000001910007986 */ /* 0x0001e6000c101906 */
[C---:B------:R-:W-:Y:S01]  /*1310*/  IMAD.WIDE.U32 R28, R0.reuse, 0x4, R26 ;  /* 0x00000004001c7825 */ /* 0x040fe200078e001a */
[----:B-----5:R2:W-:Y:S03]  /*1320*/  STG.E desc[UR6][R22.64], R4 ;  /* 0x0000000416007986 */ /* 0x0205e6000c101906 */
[C---:B0-----:R-:W-:Y:S01]  /*1330*/  IMAD.WIDE.U32 R16, R0.reuse, 0x4, R28 ;  /* 0x0000000400107825 */ /* 0x041fe200078e001c */
[----:B------:R2:W-:Y:S04]  /*1340*/  STG.E desc[UR6][R26.64], R24 ;  /* 0x000000181a007986 */ /* 0x0005e8000c101906 */
[----:B------:R2:W-:Y:S04]  /*1350*/  STG.E desc[UR6][R28.64], R18 ;  /* 0x000000121c007986 */ /* 0x0005e8000c101906 */
[----:B------:R2:W-:Y:S01]  /*1360*/  STG.E desc[UR6][R16.64], R20 ;  /* 0x0000001410007986 */ /* 0x0005e2000c101906 */
[----:B------:R-:W-:Y:S01]  /*1370*/  IMAD.WIDE.U32 R6, R0, 0x4, R16 ;  /* 0x0000000400067825 */ /* 0x000fe200078e0010 */
[----:B------:R-:W-:Y:S06]  /*1380*/  @!P1 BRA `(.L_x_90) ;  /* 0xfffffff800749947 */ /* 0x000fec000383ffff */
[----:B--2---:R-:W-:Y:S01]  /*1390*/  IMAD.WIDE.U32 R18, R0, 0x10, R22 ;  /* 0x0000001000127825 */ /* 0x004fe200078e0016 */
[----:B------:R-:W-:-:S07]  /*13a0*/  MOV R28, R2 ;  /* 0x00000002001c7202 */ /* 0x000fce0000000f00 */
.L_x_89:
        /* <DEDUP_REMOVED lines=9> */
[----:B------:R-:W2:Y:S01]  /*1440*/  LDG.E.CONSTANT R17, desc[UR6][R16.64] ;  /* 0x0000000610117981 */ /* 0x000ea2000c1e9900 */
[C---:B------:R-:W-:Y:S01]  /*1450*/  LEA R5, R0.reuse, R5, 0x2 ;  /* 0x0000000500057211 */ /* 0x040fe200078e10ff */
[C---:B------:R-:W-:Y:S02]  /*1460*/  IMAD R25, R0.reuse, 0x4, R11 ;  /* 0x0000000400197824 */ /* 0x040fe400078e020b */
[----:B------:R1:W3:Y:S01]  /*1470*/  LDG.E.CONSTANT R28, desc[UR6][R28.64] ;  /* 0x000000061c1c7981 */ /* 0x0002e2000c1e9900 */
        /* <DEDUP_REMOVED lines=8> */
[----:B------:R4:W5:Y:S01]  /*1500*/  LDG.E.CONSTANT R24, desc[UR6][R18.64] ;  /* 0x0000000612187981 */ /* 0x000962000c1e9900 */
[----:B-1----:R-:W-:Y:S01]  /*1510*/  IADD3 R29, PT, PT, R11, -0xc00, RZ ;  /* 0xfffff4000b1d7810 */ /* 0x002fe20007ffe0ff */
[--C-:B------:R-:W-:Y:S02]  /*1520*/  IMAD.WIDE.U32 R22, R23, 0x4, R14.reuse ;  /* 0x0000000417167825 */ /* 0x100fe400078e000e */
[----:B------:R-:W5:Y:S02]  /*1530*/  LDG.E.CONSTANT R26, desc[UR6][R26.64] ;  /* 0x000000061a1a7981 */ /* 0x000f64000c1e9900 */
[----:B----4-:R-:W-:-:S04]  /*1540*/  IMAD.WIDE.U32 R18, R21, 0x4, R14 ;  /* 0x0000000415127825 */ /* 0x010fc800078e000e */
[--C-:B------:R-:W-:Y:S01]  /*1550*/  IMAD.WIDE.U32 R20, R20, 0x4, R14.reuse ;  /* 0x0000000414147825 */ /* 0x100fe200078e000e */
[----:B------:R1:W4:Y:S03]  /*1560*/  LDG.E.CONSTANT R4, desc[UR6][R18.64] ;  /* 0x0000000612047981 */ /* 0x000326000c1e9900 */
[----:B------:R-:W-:Y:S01]  /*1570*/  IMAD.WIDE.U32 R14, R29, 0x4, R14 ;  /* 0x000000041d0e7825 */ /* 0x000fe200078e000e */
[----:B------:R-:W4:Y:S04]  /*1580*/  LDG.E.CONSTANT R27, desc[UR6][R20.64] ;  /* 0x00000006141b7981 */ /* 0x000f28000c1e9900 */
[----:B------:R-:W4:Y:S04]  /*1590*/  LDG.E.CONSTANT R29, desc[UR6][R22.64] ;  /* 0x00000006161d7981 */ /* 0x000f28000c1e9900 */
[----:B------:R0:W4:Y:S01]  /*15a0*/  LDG.E.CONSTANT R10, desc[UR6][R14.64] ;  /* 0x000000060e0a7981 */ /* 0x000122000c1e9900 */
[----:B-1----:R-:W-:-:S04]  /*15b0*/  IMAD.WIDE.U32 R18, R0, 0x4, R6 ;  /* 0x0000000400127825 */ /* 0x002fc800078e0006 */
[C---:B0-----:R-:W-:Y:S01]  /*15c0*/  IMAD.WIDE.U32 R14, R0.reuse, 0x4, R18 ;  /* 0x00000004000e7825 */ /* 0x041fe200078e0012 */
[----:B------:R-:W-:Y:S02]  /*15d0*/  PLOP3.LUT P0, PT, PT, PT, PT, 0x8, 0x80 ;  /* 0x000000000080781c */ /* 0x000fe40003f0e170 */
[----:B------:R-:W-:Y:S01]  /*15e0*/  LEA R5, R0, R5, 0x2 ;  /* 0x0000000500057211 */ /* 0x000fe200078e10ff */
[----:B------:R-:W-:Y:S01]  /*15f0*/  VIADD R8, R8, 0x8 ;  /* 0x0000000808087836 */ /* 0x000fe20000000000 */
[----:B--2---:R0:W-:Y:S04]  /*1600*/  STG.E desc[UR6][R6.64], R17 ;  /* 0x0000001106007986 */ /* 0x0041e8000c101906 */
[----:B---3--:R1:W-:Y:S01]  /*1610*/  STG.E desc[UR6][R18.64], R28 ;  /* 0x0000001c12007986 */ /* 0x0083e2000c101906 */
[----:B0-----:R-:W-:-:S04]  /*1620*/  IMAD.WIDE.U32 R16, R0, 0x4, R14 ;  /* 0x0000000400107825 */ /* 0x001fc800078e000e */
[----:B-1----:R-:W-:-:S04]  /*1630*/  IMAD.WIDE.U32 R18, R0, 0x4, R16 ;  /* 0x0000000400127825 */ /* 0x002fc800078e0010 */
[C---:B------:R-:W-:Y:S01]  /*1640*/  IMAD.WIDE.U32 R20, R0.reuse, 0x4, R18 ;  /* 0x0000000400147825 */ /* 0x040fe200078e0012 */
[----:B-----5:R0:W-:Y:S03]  /*1650*/  STG.E desc[UR6][R14.64], R24 ;  /* 0x000000180e007986 */ /* 0x0201e6000c101906 */
[C---:B------:R-:W-:Y:S01]  /*1660*/  IMAD.WIDE.U32 R22, R0.reuse, 0x4, R20 ;  /* 0x0000000400167825 */ /* 0x040fe200078e0014 */
[----:B------:R-:W-:Y:S04]  /*1670*/  STG.E desc[UR6][R16.64], R26 ;  /* 0x0000001a10007986 */ /* 0x000fe8000c101906 */
[----:B----4-:R1:W-:Y:S01]  /*1680*/  STG.E desc[UR6][R18.64], R4 ;  /* 0x0000000412007986 */ /* 0x0103e2000c101906 */
[----:B0-----:R-:W-:-:S03]  /*1690*/  IMAD.WIDE.U32 R14, R0, 0x4, R22 ;  /* 0x00000004000e7825 */ /* 0x001fc600078e0016 */
[----:B------:R0:W-:Y:S01]  /*16a0*/  STG.E desc[UR6][R20.64], R29 ;  /* 0x0000001d14007986 */ /* 0x0001e2000c101906 */
[----:B------:R-:W-:-:S03]  /*16b0*/  MOV R28, R2 ;  /* 0x00000002001c7202 */ /* 0x000fc60000000f00 */
[----:B------:R-:W-:Y:S01]  /*16c0*/  STG.E desc[UR6][R22.64], R27 ;  /* 0x0000001b16007986 */ /* 0x000fe2000c101906 */
[----:B------:R-:W-:-:S03]  /*16d0*/  IMAD.WIDE.U32 R6, R0, 0x4, R14 ;  /* 0x0000000400067825 */ /* 0x000fc600078e000e */
[----:B------:R2:W-:Y:S01]  /*16e0*/  STG.E desc[UR6][R14.64], R10 ;  /* 0x0000000a0e007986 */ /* 0x0005e2000c101906 */
[C---:B-1----:R-:W-:Y:S01]  /*16f0*/  IMAD.WIDE.U32 R18, R0.reuse, 0x10, R18 ;  /* 0x0000001000127825 */ /* 0x042fe200078e0012 */
[C---:B0-----:R-:W-:Y:S02]  /*1700*/  LEA R21, R0.reuse, R9, 0x2 ;  /* 0x0000000900157211 */ /* 0x041fe400078e10ff */
[C---:B--2---:R-:W-:Y:S02]  /*1710*/  LEA R10, R0.reuse, R11, 0x2 ;  /* 0x0000000b000a7211 */ /* 0x044fe400078e10ff */
[----:B------:R-:W-:-:S07]  /*1720*/  LEA R11, R0, R25, 0x2 ;  /* 0x00000019000b7211 */ /* 0x000fce00078e10ff */
.L_x_91:
[----:B------:R-:W-:-:S13]  /*1730*/  ISETP.NE.OR P0, PT, R8, RZ, P0 ;  /* 0x000000ff0800720c */ /* 0x000fda0000705670 */
[----:B------:R-:W-:Y:S05]  /*1740*/  @!P0 BRA `(.L_x_79) ;  /* 0x00000000007c8947 */ /* 0x000fea0003800000 */
.L_x_88:
[----:B------:R-:W-:Y:S01]  /*1750*/  VIADD R25, R5, 0x400 ;  /* 0x0000040005197836 */ /* 0x000fe20000000000 */
[----:B------:R-:W-:Y:S02]  /*1760*/  IADD3 R19, PT, PT, R21, -0x400, RZ ;  /* 0xfffffc0015137810 */ /* 0x000fe40007ffe0ff */
[----:B-1----:R-:W-:Y:S01]  /*1770*/  IADD3 R15, PT, PT, R11, -0x800, RZ ;  /* 0xfffff8000b0f7810 */ /* 0x002fe20007ffe0ff */
[----:B0-----:R-:W-:Y:S01]  /*1780*/  IMAD.WIDE.U32 R24, R25, 0x4, R12 ;  /* 0x0000000419187825 */ /* 0x001fe200078e000c */
[----:B------:R-:W-:-:S03]  /*1790*/  IADD3 R17, PT, PT, R10, -0xc00, RZ ;  /* 0xfffff4000a117810 */ /* 0x000fc60007ffe0ff */
[--C-:B------:R-:W-:Y:S02]  /*17a0*/  IMAD.WIDE.U32 R18, R19, 0x4, R12.reuse ;  /* 0x0000000413127825 */ /* 0x100fe400078e000c */
[----:B------:R-:W2:Y:S02]  /*17b0*/  LDG.E.CONSTANT R25, desc[UR6][R24.64] ;  /* 0x0000000618197981 */ /* 0x000ea4000c1e9900 */
[--C-:B------:R-:W-:Y:S02]  /*17c0*/  IMAD.WIDE.U32 R14, R15, 0x4, R12.reuse ;  /* 0x000000040f0e7825 */ /* 0x100fe400078e000c */
[----:B------:R0:W3:Y:S02]  /*17d0*/  LDG.E.CONSTANT R9, desc[UR6][R18.64] ;  /* 0x0000000612097981 */ /* 0x0000e4000c1e9900 */
[----:B------:R-:W-:Y:S02]  /*17e0*/  IMAD.WIDE.U32 R16, R17, 0x4, R12 ;  /* 0x0000000411107825 */ /* 0x000fe400078e000c */
[----:B------:R-:W4:Y:S04]  /*17f0*/  LDG.E.CONSTANT R15, desc[UR6][R14.64] ;  /* 0x000000060e0f7981 */ /* 0x000f28000c1e9900 */
[----:B------:R-:W5:Y:S01]  /*1800*/  LDG.E.CONSTANT R17, desc[UR6][R16.64] ;  /* 0x0000000610117981 */ /* 0x000f62000c1e9900 */
        /* <DEDUP_REMOVED lines=11> */
[----:B--2---:R0:W-:Y:S04]  /*18c0*/  STG.E desc[UR6][R6.64], R25 ;  /* 0x0000001906007986 */ /* 0x0041e8000c101906 */
[----:B---3--:R1:W-:Y:S04]  /*18d0*/  STG.E desc[UR6][R26.64], R9 ;  /* 0x000000091a007986 */ /* 0x0083e8000c101906 */
[----:B----4-:R1:W-:Y:S04]  /*18e0*/  STG.E desc[UR6][R28.64], R15 ;  /* 0x0000000f1c007986 */ /* 0x0103e8000c101906 */
[----:B-----5:R1:W-:Y:S01]  /*18f0*/  STG.E desc[UR6][R22.64], R17 ;  /* 0x0000001116007986 */ /* 0x0203e2000c101906 */
[----:B0-----:R-:W-:Y:S01]  /*1900*/  IMAD.WIDE.U32 R6, R0, 0x4, R22 ;  /* 0x0000000400067825 */ /* 0x001fe200078e0016 */
[----:B------:R-:W-:Y:S06]  /*1910*/  @P0 BRA `(.L_x_88) ;  /* 0xfffffffc008c0947 */ /* 0x000fec000383ffff */
[----:B------:R-:W-:Y:S01]  /*1920*/  IMAD.WIDE.U32 R18, R0, 0x10, R18 ;  /* 0x0000001000127825 */ /* 0x000fe200078e0012 */
[----:B-1----:R-:W-:-:S07]  /*1930*/  MOV R28, R2 ;  /* 0x00000002001c7202 */ /* 0x002fce0000000f00 */
.L_x_79:
[----:B------:R-:W-:Y:S05]  /*1940*/  BSYNC.RECONVERGENT B0 ;  /* 0x0000000000007941 */ /* 0x000fea0003800200 */
.L_x_78:
        /* <DEDUP_REMOVED lines=11> */
.L_x_95:
[----:B----4-:R-:W-:Y:S01]  /*1a00*/  IMAD.WIDE.U32 R4, R0, 0x4, R18 ;  /* 0x0000000400047825 */ /* 0x010fe200078e0012 */
[----:B------:R-:W-:Y:S01]  /*1a10*/  STG.E desc[UR6][R18.64], RZ ;  /* 0x000000ff12007986 */ /* 0x000fe2000c101906 */
[----:B------:R-:W-:-:S03]  /*1a20*/  IADD3 R28, PT, PT, R28, 0x10, RZ ;  /* 0x000000101c1c7810 */ /* 0x000fc60007ffe0ff */
[----:B------:R-:W-:Y:S01]  /*1a30*/  STG.E desc[UR6][R4.64], RZ ;  /* 0x000000ff04007986 */ /* 0x000fe2000c101906 */
[----:B-123--:R-:W-:Y:S01]  /*1a40*/  IMAD.WIDE.U32 R8, R0, 0x4, R4 ;  /* 0x0000000400087825 */ /* 0x00efe200078e0004 */
        /* <DEDUP_REMOVED lines=14> */
[----:B0-----:R-:W-:-:S05]  /*1b30*/  IMAD.WIDE.U32 R12, R0, 0x4, R14 ;  /* 0x00000004000c7825 */ /* 0x001fca00078e000e */
[----:B------:R4:W-:Y:S01]  /*1b40*/  STG.E desc[UR6][R12.64], RZ ;  /* 0x000000ff0c007986 */ /* 0x0009e2000c101906 */
[----:B------:R-:W-:Y:S01]  /*1b50*/  IMAD.WIDE.U32 R10, R0, 0x4, R12 ;  /* 0x00000004000a7825 */ /* 0x000fe200078e000c */
[----:B-1----:R-:W-:-:S04]  /*1b60*/  MOV R14, R18 ;  /* 0x00000012000e7202 */ /* 0x002fc80000000f00 */
        /* <DEDUP_REMOVED lines=12> */
[----:B------:R-:W-:Y:S01]  /*1c30*/  IMAD.WIDE.U32 R18, R0, 0x4, R6 ;  /* 0x0000000400127825 */ /* 0x000fe200078e0006 */
[----:B------:R-:W-:Y:S06]  /*1c40*/  @P0 BRA `(.L_x_95) ;  /* 0xfffffffc006c0947 */ /* 0x000fec000383ffff */
[----:B------:R-:W-:Y:S05]  /*1c50*/  BSYNC.RECONVERGENT B1 ;  /* 0x0000000000017941 */ /* 0x000fea0003800200 */
.L_x_94:
[----:B------:R-:W-:-:S07]  /*1c60*/  IMAD.WIDE.U32 R18, R0, 0x40, R14 ;  /* 0x0000004000127825 */ /* 0x000fce00078e000e */
.L_x_93:
[----:B------:R-:W-:Y:S05]  /*1c70*/  BSYNC.RECONVERGENT B0 ;  /* 0x0000000000007941 */ /* 0x000fea0003800200 */
.L_x_92:
        /* <DEDUP_REMOVED lines=8> */
[----:B------:R4:W-:Y:S04]  /*1d00*/  STG.E desc[UR6][R18.64], RZ ;  /* 0x000000ff12007986 */ /* 0x0009e8000c101906 */
[----:B------:R0:W-:Y:S01]  /*1d10*/  STG.E desc[UR6][R4.64], RZ ;  /* 0x000000ff04007986 */ /* 0x0001e2000c101906 */
[----:B-123--:R-:W-:-:S05]  /*1d20*/  IMAD.WIDE.U32 R6, R0, 0x4, R4 ;  /* 0x0000000400067825 */ /* 0x00efca00078e0004 */
[----:B------:R1:W-:Y:S01]  /*1d30*/  STG.E desc[UR6][R6.64], RZ ;  /* 0x000000ff06007986 */ /* 0x0003e2000c101906 */
[----:B------:R-:W-:-:S05]  /*1d40*/  IMAD.WIDE.U32 R8, R0, 0x4, R6 ;  /* 0x0000000400087825 */ /* 0x000fca00078e0006 */
[----:B------:R1:W-:Y:S01]  /*1d50*/  STG.E desc[UR6][R8.64], RZ ;  /* 0x000000ff08007986 */ /* 0x0003e2000c101906 */
[----:B------:R-:W-:-:S05]  /*1d60*/  IMAD.WIDE.U32 R10, R0, 0x4, R8 ;  /* 0x00000004000a7825 */ /* 0x000fca00078e0008 */
[----:B------:R1:W-:Y:S01]  /*1d70*/  STG.E desc[UR6][R10.64], RZ ;  /* 0x000000ff0a007986 */ /* 0x0003e2000c101906 */
[----:B0-----:R-:W-:-:S05]  /*1d80*/  IMAD.WIDE.U32 R12, R0, 0x4, R10 ;  /* 0x00000004000c7825 */ /* 0x001fca00078e000a */
[----:B------:R1:W-:Y:S01]  /*1d90*/  STG.E desc[UR6][R12.64], RZ ;  /* 0x000000ff0c007986 */ /* 0x0003e2000c101906 */
[----:B------:R-:W-:-:S05]  /*1da0*/  IMAD.WIDE.U32 R14, R0, 0x4, R12 ;  /* 0x00000004000e7825 */ /* 0x000fca00078e000c */
[----:B------:R1:W-:Y:S01]  /*1db0*/  STG.E desc[UR6][R14.64], RZ ;  /* 0x000000ff0e007986 */ /* 0x0003e2000c101906 */
[----:B------:R-:W-:-:S05]  /*1dc0*/  IMAD.WIDE.U32 R16, R0, 0x4, R14 ;  /* 0x0000000400107825 */ /* 0x000fca00078e000e */
[----:B------:R1:W-:Y:S01]  /*1dd0*/  STG.E desc[UR6][R16.64], RZ ;  /* 0x000000ff10007986 */ /* 0x0003e2000c101906 */
[----:B----4-:R-:W-:-:S07]  /*1de0*/  IMAD.WIDE.U32 R18, R0, 0x4, R16 ;  /* 0x0000000400127825 */ /* 0x010fce00078e0010 */
.L_x_97:
[----:B------:R-:W-:Y:S05]  /*1df0*/  BSYNC.RECONVERGENT B0 ;  /* 0x0000000000007941 */ /* 0x000fea0003800200 */
.L_x_96:
[----:B------:R-:W-:Y:S05]  /*1e00*/  @!P1 EXIT ;  /* 0x000000000000994d */ /* 0x000fea0003800000 */
[----:B------:R-:W-:Y:S02]  /*1e10*/  ISETP.GE.U32.AND P0, PT, R20, 0x4, PT ;  /* 0x000000041400780c */ /* 0x000fe40003f06070 */
[----:B------:R-:W-:-:S04]  /*1e20*/  LOP3.LUT R2, R3, 0x3, RZ, 0xc0, !PT ;  /* 0x0000000303027812 */ /* 0x000fc800078ec0ff */
[----:B------:R-:W-:-:S07]  /*1e30*/  ISETP.NE.AND P1, PT, R2, RZ, PT ;  /* 0x000000ff0200720c */ /* 0x000fce0003f25270 */
[C---:B------:R-:W-:Y:S01]  /*1e40*/  @P0 IMAD.WIDE.U32 R4, R0.reuse, 0x4, R18 ;  /* 0x0000000400040825 */ /* 0x040fe200078e0012 */
[----:B------:R4:W-:Y:S04]  /*1e50*/  @P0 STG.E desc[UR6][R18.64], RZ ;  /* 0x000000ff12000986 */ /* 0x0009e8000c101906 */
[----:B------:R4:W-:Y:S01]  /*1e60*/  @P0 STG.E desc[UR6][R4.64], RZ ;  /* 0x000000ff04000986 */ /* 0x0009e2000c101906 */
[----:B-123--:R-:W-:-:S05]  /*1e70*/  @P0 IMAD.WIDE.U32 R6, R0, 0x4, R4 ;  /* 0x0000000400060825 */ /* 0x00efca00078e0004 */
[----:B------:R4:W-:Y:S01]  /*1e80*/  @P0 STG.E desc[UR6][R6.64], RZ ;  /* 0x000000ff06000986 */ /* 0x0009e2000c101906 */
[----:B------:R-:W-:-:S05]  /*1e90*/  @P0 IMAD.WIDE.U32 R8, R0, 0x4, R6 ;  /* 0x0000000400080825 */ /* 0x000fca00078e0006 */
[----:B------:R4:W-:Y:S01]  /*1ea0*/  @P0 STG.E desc[UR6][R8.64], RZ ;  /* 0x000000ff08000986 */ /* 0x0009e2000c101906 */
[----:B------:R-:W-:Y:S05]  /*1eb0*/  @!P1 EXIT ;  /* 0x000000000000994d */ /* 0x000fea0003800000 */
[----:B----4-:R-:W-:Y:S01]  /*1ec0*/  @P0 IMAD.WIDE.U32 R18, R0, 0x4, R8 ;  /* 0x0000000400120825 */ /* 0x010fe200078e0008 */
[----:B------:R-:W-:-:S07]  /*1ed0*/  IADD3 R2, PT, PT, -R2, RZ, RZ ;  /* 0x000000ff02027210 */ /* 0x000fce0007ffe1ff */
.L_x_98:
[----:B------:R-:W-:Y:S01]  /*1ee0*/  IADD3 R2, PT, PT, R2, 0x1, RZ ;  /* 0x0000000102027810 */ /* 0x000fe20007ffe0ff */
[----:B------:R1:W-:Y:S03]  /*1ef0*/  STG.E desc[UR6][R18.64], RZ ;  /* 0x000000ff12007986 */ /* 0x0003e6000c101906 */
[----:B------:R-:W-:Y:S01]  /*1f00*/  ISETP.NE.AND P0, PT, R2, RZ, PT ;  /* 0x000000ff0200720c */ /* 0x000fe20003f05270 */
[----:B-1----:R-:W-:-:S12]  /*1f10*/  IMAD.WIDE.U32 R18, R0, 0x4, R18 ;  /* 0x0000000400127825 */ /* 0x002fd800078e0012 */
[----:B------:R-:W-:Y:S05]  /*1f20*/  @P0 BRA `(.L_x_98) ;  /* 0xfffffffc00ec0947 */ /* 0x000fea000383ffff */
[----:B------:R-:W-:Y:S05]  /*1f30*/  EXIT ;  /* 0x000000000000794d */ /* 0x000fea0003800000 */
.L_x_99:
        /* <DEDUP_REMOVED lines=12> */
.L_x_153:


//--------------------- .text._ZN11chainer_trt6plugin12shift_kernelIfLj5ELj5EEEvPKT_iiiiPS2_ --------------------------
	.section	.text._ZN11chainer_trt6plugin12shift_kernelIfLj5ELj5EEEvPKT_iiiiPS2_,"ax",@progbits
	.align	128
        .global         _ZN11chainer_trt6plugin12shift_kernelIfLj5ELj5EEEvPKT_iiiiPS2_
        .type           _ZN11chainer_trt6plugin12shift_kernelIfLj5ELj5EEEvPKT_iiiiPS2_,@function
        .size           _ZN11chainer_trt6plugin12shift_kernelIfLj5ELj5EEEvPKT_iiiiPS2_,(.L_x_154 - _ZN11chainer_trt6plugin12shift_kernelIfLj5ELj5EEEvPKT_iiiiPS2_)
        .other          _ZN11chainer_trt6plugin12shift_kernelIfLj5ELj5EEEvPKT_iiiiPS2_,@"STO_CUDA_ENTRY STV_DEFAULT"
_ZN11chainer_trt6plugin12shift_kernelIfLj5ELj5EEEvPKT_iiiiPS2_:
.text._ZN11chainer_trt6plugin12shift_kernelIfLj5ELj5EEEvPKT_iiiiPS2_:
        /* <DEDUP_REMOVED lines=40> */
.L_x_100:
        /* <DEDUP_REMOVED lines=13> */
.L_x_101:
        /* <DEDUP_REMOVED lines=28> */
.L_x_106:
        /* <DEDUP_REMOVED lines=38> */
.L_x_105:
        /* <DEDUP_REMOVED lines=23> */
.L_x_107:
        /* <DEDUP_REMOVED lines=14> */
.L_x_108:
[----:B------:R-:W-:Y:S01]  /*09c0*/  MOV R28, R26 ;  /* 0x0000001a001c7202 */ /* 0x000fe20000000f00 */
[----:B------:R-:W-:Y:S06]  /*09d0*/  @!P1 BRA `(.L_x_104) ;  /* 0x00000000001c9947 */ /* 0x000fec0003800000 */
[----:B------:R-:W-:-:S07]  /*09e0*/  IADD3 R2, PT, PT, -R2, RZ, RZ ;  /* 0x000000ff02027210 */ /* 0x000fce0007ffe1ff */
.L_x_109:
[----:B------:R-:W-:Y:S01]  /*09f0*/  IADD3 R2, PT, PT, R2, 0x1, RZ ;  /* 0x0000000102027810 */ /* 0x000fe20007ffe0ff */
[----:B------:R0:W-:Y:S03]  /*0a00*/  STG.E desc[UR6][R18.64], RZ ;  /* 0x000000ff12007986 */ /* 0x0001e6000c101906 */
[----:B------:R-:W-:Y:S01]  /*0a10*/  ISETP.NE.AND P0, PT, R2, RZ, PT ;  /* 0x000000ff0200720c */ /* 0x000fe20003f05270 */
[----:B0-----:R-:W-:-:S12]  /*0a20*/  IMAD.WIDE.U32 R18, R0, 0x4, R18 ;  /* 0x0000000400127825 */ /* 0x001fd800078e0012 */
[----:B------:R-:W-:Y:S05]  /*0a30*/  @P0 BRA `(.L_x_109) ;  /* 0xfffffffc00ec0947 */ /* 0x000fea000383ffff */
[----:B------:R-:W-:-:S07]  /*0a40*/  MOV R28, R26 ;  /* 0x0000001a001c7202 */ /* 0x000fce0000000f00 */
.L_x_104:
        /* <DEDUP_REMOVED lines=16> */
.L_x_111:
        /* <DEDUP_REMOVED lines=8> */
.L_x_110:
        /* <DEDUP_REMOVED lines=25> */
.L_x_114:
        /* <DEDUP_REMOVED lines=101> */
.L_x_113:
        /* <DEDUP_REMOVED lines=56> */
.L_x_115:
[----:B------:R-:W-:-:S13]  /*1730*/  ISETP.NE.OR P0, PT, R8, RZ, P0 ;  /* 0x000000ff0800720c */ /* 0x000fda0000705670 */
[----:B------:R-:W-:Y:S05]  /*1740*/  @!P0 BRA `(.L_x_103) ;  /* 0x00000000007c8947 */ /* 0x000fea0003800000 */
.L_x_112:
        /* <DEDUP_REMOVED lines=31> */
.L_x_103:
[----:B------:R-:W-:Y:S05]  /*1940*/  BSYNC.RECONVERGENT B0 ;  /* 0x0000000000007941 */ /* 0x000fea0003800200 */
.L_x_102:
        /* <DEDUP_REMOVED lines=11> */
.L_x_119:
        /* <DEDUP_REMOVED lines=38> */
.L_x_118:
[----:B------:R-:W-:-:S07]  /*1c60*/  IMAD.WIDE.U32 R18, R0, 0x40, R14 ;  /* 0x0000004000127825 */ /* 0x000fce00078e000e */
.L_x_117:
[----:B------:R-:W-:Y:S05]  /*1c70*/  BSYNC.RECONVERGENT B0 ;  /* 0x0000000000007941 */ /* 0x000fea0003800200 */
.L_x_116:
        /* <DEDUP_REMOVED lines=23> */
.L_x_121:
[----:B------:R-:W-:Y:S05]  /*1df0*/  BSYNC.RECONVERGENT B0 ;  /* 0x0000000000007941 */ /* 0x000fea0003800200 */
.L_x_120:
        /* <DEDUP_REMOVED lines=14> */
.L_x_122:
[----:B------:R-:W-:Y:S01]  /*1ee0*/  IADD3 R2, PT, PT, R2, 0x1, RZ ;  /* 0x0000000102027810 */ /* 0x000fe20007ffe0ff */
[----:B------:R1:W-:Y:S03]  /*1ef0*/  STG.E desc[UR6][R18.64], RZ ;  /* 0x000000ff12007986 */ /* 0x0003e6000c101906 */
[----:B------:R-:W-:Y:S01]  /*1f00*/  ISETP.NE.AND P0, PT, R2, RZ, PT ;  /* 0x000000ff0200720c */ /* 0x000fe20003f05270 */
[----:B-1----:R-:W-:-:S12]  /*1f10*/  IMAD.WIDE.U32 R18, R0, 0x4, R18 ;  /* 0x0000000400127825 */ /* 0x002fd800078e0012 */
[----:B------:R-:W-:Y:S05]  /*1f20*/  @P0 BRA `(.L_x_122) ;  /* 0xfffffffc00ec0947 */ /* 0x000fea000383ffff */
[----:B------:R-:W-:Y:S05]  /*1f30*/  EXIT ;  /* 0x000000000000794d */ /* 0x000fea0003800000 */
.L_x_123:
        /* <DEDUP_REMOVED lines=12> */
.L_x_154:


//--------------------- .text._ZN11chainer_trt6plugin12shift_kernelIfLj7ELj7EEEvPKT_iiiiPS2_ --------------------------
	.section	.text._ZN11chainer_trt6plugin12shift_kernelIfLj7ELj7EEEvPKT_iiiiPS2_,"ax",@progbits
	.align	128
        .global         _ZN11chainer_trt6plugin12shift_kernelIfLj7ELj7EEEvPKT_iiiiPS2_
        .type           _ZN11chainer_trt6plugin12shift_kernelIfLj7ELj7EEEvPKT_iiiiPS2_,@function
        .size           _ZN11chainer_trt6plugin12shift_kernelIfLj7ELj7EEEvPKT_iiiiPS2_,(.L_x_155 - _ZN11chainer_trt6plugin12shift_kernelIfLj7ELj7EEEvPKT_iiiiPS2_)
        .other          _ZN11chainer_trt6plugin12shift_kernelIfLj7ELj7EEEvPKT_iiiiPS2_,@"STO_CUDA_ENTRY STV_DEFAULT"
_ZN11chainer_trt6plugin12shift_kernelIfLj7ELj7EEEvPKT_iiiiPS2_:
.text._ZN11chainer_trt6plugin12shift_kernelIfLj7ELj7EEEvPKT_iiiiPS2_:
        /* <DEDUP_REMOVED lines=40> */
.L_x_124:
        /* <DEDUP_REMOVED lines=19> */
.L_x_125:
        /* <DEDUP_REMOVED lines=28> */
.L_x_130:
        /* <DEDUP_REMOVED lines=18> */
[----:B0-----:R-:W-:-:S03]  /*0690*/  MOV R28, R18 ;  /* 0x00000012001c7202 */ /* 0x001fc60000000f00 */
[----:B------:R-:W-:Y:S01]  /*06a0*/  IMAD.MOV.U32 R29, RZ, RZ, R19 ;  /* 0x000000ffff1d7224 */ /* 0x000fe200078e0013 */
        /* <DEDUP_REMOVED lines=18> */
.L_x_129:
        /* <DEDUP_REMOVED lines=23> */
.L_x_131:
        /* <DEDUP_REMOVED lines=14> */
.L_x_132:
[----:B------:R-:W-:Y:S01]  /*0a20*/  MOV R28, R26 ;  /* 0x0000001a001c7202 */ /* 0x000fe20000000f00 */
[----:B------:R-:W-:Y:S06]  /*0a30*/  @!P1 BRA `(.L_x_128) ;  /* 0x00000000001c9947 */ /* 0x000fec0003800000 */
[----:B------:R-:W-:-:S07]  /*0a40*/  IADD3 R2, PT, PT, -R2, RZ, RZ ;  /* 0x000000ff02027210 */ /* 0x000fce0007ffe1ff */
.L_x_133:
[----:B------:R-:W-:Y:S01]  /*0a50*/  VIADD R2, R2, 0x1 ;  /* 0x0000000102027836 */ /* 0x000fe20000000000 */
[----:B------:R0:W-:Y:S04]  /*0a60*/  STG.E desc[UR6][R18.64], RZ ;  /* 0x000000ff12007986 */ /* 0x0001e8000c101906 */
[----:B------:R-:W-:Y:S01]  /*0a70*/  ISETP.NE.AND P0, PT, R2, RZ, PT ;  /* 0x000000ff0200720c */ /* 0x000fe20003f05270 */
[----:B0-----:R-:W-:-:S12]  /*0a80*/  IMAD.WIDE.U32 R18, R0, 0x4, R18 ;  /* 0x0000000400127825 */ /* 0x001fd800078e0012 */
[----:B------:R-:W-:Y:S05]  /*0a90*/  @P0 BRA `(.L_x_133) ;  /* 0xfffffffc00ec0947 */ /* 0x000fea000383ffff */
[----:B------:R-:W-:-:S07]  /*0aa0*/  MOV R28, R26 ;  /* 0x0000001a001c7202 */ /* 0x000fce0000000f00 */
.L_x_128:
        /* <DEDUP_REMOVED lines=16> */
.L_x_135:
[----:B0-----:R-:W-:-:S06]  /*0bb0*/  IMAD.WIDE.U32 R8, R11, 0x4, R6 ;  /* 0x000000040b087825 */ /* 0x001fcc00078e0006 */
[----:B------:R-:W2:Y:S01]  /*0bc0*/  LDG.E.CONSTANT R9, desc[UR6][R8.64] ;  /* 0x0000000608097981 */ /* 0x000ea2000c1e9900 */
[----:B------:R-:W-:Y:S02]  /*0bd0*/  IADD3 R12, PT, PT, R12, 0x1, RZ ;  /* 0x000000010c0c7810 */ /* 0x000fe40007ffe0ff */
[----:B------:R-:W-:Y:S02]  /*0be0*/  IADD3 R11, PT, PT, R0, R11, RZ ;  /* 0x0000000b000b7210 */ /* 0x000fe40007ffe0ff */
[----:B------:R-:W-:Y:S01]  /*0bf0*/  ISETP.NE.AND P0, PT, R12, RZ, PT ;  /* 0x000000ff0c00720c */ /* 0x000fe20003f05270 */
[----:B--2---:R0:W-:Y:S02]  /*0c00*/  STG.E desc[UR6][R18.64], R9 ;  /* 0x0000000912007986 */ /* 0x0041e4000c101906 */
[----:B0-----:R-:W-:-:S10]  /*0c10*/  IMAD.WIDE.U32 R18, R0, 0x4, R18 ;  /* 0x0000000400127825 */ /* 0x001fd400078e0012 */
[----:B------:R-:W-:Y:S05]  /*0c20*/  @P0 BRA `(.L_x_135) ;  /* 0xfffffffc00e00947 */ /* 0x000fea000383ffff */
.L_x_134:
        /* <DEDUP_REMOVED lines=25> */
.L_x_138:
[----:B--2---:R-:W-:Y:S02]  /*0dc0*/  IADD3 R17, PT, PT, R5, 0x400, RZ ;  /* 0x0000040005117810 */ /* 0x004fe40007ffe0ff */
[----:B------:R-:W-:-:S03]  /*0dd0*/  IADD3 R27, PT, PT, R21, -0x400, RZ ;  /* 0xfffffc00151b7810 */ /* 0x000fc60007ffe0ff */
[----:B-1----:R-:W-:-:S05]  /*0de0*/  IMAD.WIDE.U32 R16, R17, 0x4, R14 ;  /* 0x0000000411107825 */ /* 0x002fca00078e000e */
[----:B------:R1:W2:Y:S01]  /*0df0*/  LDG.E.CONSTANT R4, desc[UR6][R16.64] ;  /* 0x0000000610047981 */ /* 0x0002a2000c1e9900 */
[----:B------:R-:W-:Y:S01]  /*0e00*/  IMAD.WIDE.U32 R26, R27, 0x4, R14 ;  /* 0x000000041b1a7825 */ /* 0x000fe200078e000e */
[----:B------:R-:W-:-:S05]  /*0e10*/  IADD3 R25, PT, PT, R11, -0x800, RZ ;  /* 0xfffff8000b197810 */ /* 0x000fca0007ffe0ff */
[----:B------:R3:W4:Y:S01]  /*0e20*/  LDG.E.CONSTANT R26, desc[UR6][R26.64] ;  /* 0x000000061a1a7981 */ /* 0x000722000c1e9900 */
[----:B------:R-:W-:Y:S01]  /*0e30*/  IMAD R5, R0, 0x4, R5 ;  /* 0x0000000400057824 */ /* 0x000fe200078e0205 */
[----:B------:R-:W-:Y:S01]  /*0e40*/  IADD3 R23, PT, PT, R10, -0xc00, RZ ;  /* 0xfffff4000a177810 */ /* 0x000fe20007ffe0ff */
[----:B------:R-:W-:-:S03]  /*0e50*/  IMAD.WIDE.U32 R24, R25, 0x4, R14 ;  /* 0x0000000419187825 */ /* 0x000fc600078e000e */
[----:B------:R-:W-:Y:S01]  /*0e60*/  IADD3 R9, PT, PT, R5, 0x400, RZ ;  /* 0x0000040005097810 */ /* 0x000fe20007ffe0ff */
[--C-:B------:R-:W-:Y:S01]  /*0e70*/  IMAD.WIDE.U32 R22, R23, 0x4, R14.reuse ;  /* 0x0000000417167825 */ /* 0x100fe200078e000e */
[----:B------:R5:W4:Y:S03]  /*0e80*/  LDG.E.CONSTANT R18, desc[UR6][R24.64] ;  /* 0x0000000618127981 */ /* 0x000b26000c1e9900 */
[----:B-1----:R-:W-:Y:S01]  /*0e90*/  IMAD.WIDE.U32 R16, R9, 0x4, R14 ;  /* 0x0000000409107825 */ /* 0x002fe200078e000e */
[----:B------:R-:W4:Y:S04]  /*0ea0*/  LDG.E.CONSTANT R19, desc[UR6][R22.64] ;  /* 0x0000000616137981 */ /* 0x000f28000c1e9900 */
[----:B------:R1:W4:Y:S01]  /*0eb0*/  LDG.E.CONSTANT R9, desc[UR6][R16.64] ;  /* 0x0000000610097981 */ /* 0x000322000c1e9900 */
[----:B---3--:R-:W-:-:S02]  /*0ec0*/  LEA R27, R0, R11, 0x2 ;  /* 0x0000000b001b7211 */ /* 0x008fc400078e10ff */
[----:B-----5:R-:W-:-:S03]  /*0ed0*/  LEA R25, R0, R10, 0x2 ;  /* 0x0000000a00197211 */ /* 0x020fc600078e10ff */
[----:B------:R-:W-:Y:S01]  /*0ee0*/  VIADD R11, R27, 0xfffff800 ;  /* 0xfffff8001b0b7836 */ /* 0x000fe20000000000 */
[----:B-1----:R-:W-:-:S03]  /*0ef0*/  LEA R17, R0, R21, 0x2 ;  /* 0x0000001500117211 */ /* 0x002fc600078e10ff */
[--C-:B------:R-:W-:Y:S01]  /*0f00*/  IMAD.WIDE.U32 R22, R11, 0x4, R14.reuse ;  /* 0x000000040b167825 */ /* 0x100fe200078e000e */
[----:B------:R-:W-:Y:S02]  /*0f10*/  IADD3 R21, PT, PT, R17, -0x400, RZ ;  /* 0xfffffc0011157810 */ /* 0x000fe40007ffe0ff */
[----:B------:R-:W-:Y:S02]  /*0f20*/  IADD3 R11, PT, PT, R25, -0xc00, RZ ;  /* 0xfffff400190b7810 */ /* 0x000fe40007ffe0ff */
[----:B------:R-:W3:Y:S01]  /*0f30*/  LDG.E.CONSTANT R28, desc[UR6][R22.64] ;  /* 0x00000006161c7981 */ /* 0x000ee2000c1e9900 */
[----:B------:R-:W-:-:S05]  /*0f40*/  IMAD.WIDE.U32 R20, R21, 0x4, R14 ;  /* 0x0000000415147825 */ /* 0x000fca00078e000e */
[----:B------:R1:W5:Y:S01]  /*0f50*/  LDG.E.CONSTANT R29, desc[UR6][R20.64] ;  /* 0x00000006141d7981 */ /* 0x000362000c1e9900 */
[----:B------:R-:W-:Y:S01]  /*0f60*/  IMAD.WIDE.U32 R10, R11, 0x4, R14 ;  /* 0x000000040b0a7825 */ /* 0x000fe200078e000e */
[----:B------:R-:W-:-:S04]  /*0f70*/  LEA R5, R0, R5, 0x2 ;  /* 0x0000000500057211 */ /* 0x000fc800078e10ff */
[----:B------:R-:W-:Y:S01]  /*0f80*/  IADD3 R16, PT, PT, R5, 0x400, RZ ;  /* 0x0000040005107810 */ /* 0x000fe20007ffe0ff */
[----:B------:R0:W3:Y:S01]  /*0f90*/  LDG.E.CONSTANT R10, desc[UR6][R10.64] ;  /* 0x000000060a0a7981 */ /* 0x0000e2000c1e9900 */
[C---:B------:R-:W-:Y:S01]  /*0fa0*/  LEA R24, R0.reuse, R25, 0x2 ;  /* 0x0000001900187211 */ /* 0x040fe200078e10ff */
[----:B-1----:R-:W-:-:S04]  /*0fb0*/  IMAD.WIDE.U32 R20, R0, 0x4, R6 ;  /* 0x0000000400147825 */ /* 0x002fc800078e0006 */
[----:B0-----:R-:W-:Y:S02]  /*0fc0*/  IMAD R11, R0, 0x4, R17 ;  /* 0x00000004000b7824 */ /* 0x001fe400078e0211 */
        /* <DEDUP_REMOVED lines=9> */
[----:B0-----:R-:W-:-:S04]  /*1060*/  IMAD.WIDE.U32 R20, R25, 0x4, R14 ;  /* 0x0000000419147825 */ /* 0x001fc800078e000e */
[----:B-1----:R-:W-:Y:S01]  /*1070*/  VIADD R17, R24, 0xfffff400 ;  /* 0xfffff40018117836 */ /* 0x002fe20000000000 */
[----:B------:R0:W4:Y:S01]  /*1080*/  LDG.E.CONSTANT R26, desc[UR6][R20.64] ;  /* 0x00000006141a7981 */ /* 0x000122000c1e9900 */
[----:B------:R-:W-:-:S04]  /*1090*/  IMAD.WIDE.U32 R6, R7, 0x4, R14 ;  /* 0x0000000407067825 */ /* 0x000fc800078e000e */
[----:B------:R-:W-:Y:S02]  /*10a0*/  IMAD.WIDE.U32 R16, R17, 0x4, R14 ;  /* 0x0000000411107825 */ /* 0x000fe400078e000e */
[----:B------:R1:W4:Y:S02]  /*10b0*/  LDG.E.CONSTANT R6, desc[UR6][R6.64] ;  /* 0x0000000606067981 */ /* 0x000324000c1e9900 */
[C---:B0-----:R-:W-:Y:S02]  /*10c0*/  IMAD.WIDE.U32 R20, R0.reuse, 0x4, R22 ;  /* 0x0000000400147825 */ /* 0x041fe400078e0016 */
[----:B------:R0:W4:Y:S01]  /*10d0*/  LDG.E.CONSTANT R25, desc[UR6][R16.64] ;  /* 0x0000000610197981 */ /* 0x000122000c1e9900 */
[C---:B------:R-:W-:Y:S02]  /*10e0*/  LEA R11, R0.reuse, R11, 0x2 ;  /* 0x0000000b000b7211 */ /* 0x040fe400078e10ff */
[----:B-1----:R-:W-:Y:S01]  /*10f0*/  IADD3 R7, PT, PT, R5, 0x400, RZ ;  /* 0x0000040005077810 */ /* 0x002fe20007ffe0ff */
[----:B------:R1:W-:Y:S01]  /*1100*/  STG.E desc[UR6][R22.64], R18 ;  /* 0x0000001216007986 */ /* 0x0003e2000c101906 */
[----:B0-----:R-:W-:-:S03]  /*1110*/  IMAD.WIDE.U32 R16, R0, 0x4, R20 ;  /* 0x0000000400107825 */ /* 0x001fc600078e0014 */
[----:B------:R0:W-:Y:S04]  /*1120*/  STG.E desc[UR6][R20.64], R19 ;  /* 0x0000001314007986 */ /* 0x0001e8000c101906 */
[----:B------:R5:W-:Y:S01]  /*1130*/  STG.E desc[UR6][R16.64], R9 ;  /* 0x0000000910007986 */ /* 0x000be2000c101906 */
[----:B-1----:R-:W-:Y:S01]  /*1140*/  IADD3 R18, PT, PT, R11, -0x400, RZ ;  /* 0xfffffc000b127810 */ /* 0x002fe20007ffe0ff */
[----:B------:R-:W-:Y:S01]  /*1150*/  IMAD.WIDE.U32 R22, R7, 0x4, R14 ;  /* 0x0000000407167825 */ /* 0x000fe200078e000e */
[----:B------:R-:W-:-:S03]  /*1160*/  LEA R7, R0, R4, 0x2 ;  /* 0x0000000400077211 */ /* 0x000fc600078e10ff */
[----:B0-----:R-:W-:Y:S01]  /*1170*/  IMAD.WIDE.U32 R18, R18, 0x4, R14 ;  /* 0x0000000412127825 */ /* 0x001fe200078e000e */
[----:B------:R0:W4:Y:S01]  /*1180*/  LDG.E.CONSTANT R4, desc[UR6][R22.64] ;  /* 0x0000000616047981 */ /* 0x000122000c1e9900 */
[----:B-----5:R-:W-:-:S03]  /*1190*/  LEA R9, R0, R24, 0x2 ;  /* 0x0000001800097211 */ /* 0x020fc600078e10ff */
[----:B------:R1:W5:Y:S01]  /*11a0*/  LDG.E.CONSTANT R24, desc[UR6][R18.64] ;  /* 0x0000000612187981 */ /* 0x000362000c1e9900 */
[----:B------:R-:W-:Y:S01]  /*11b0*/  IADD3 R21, PT, PT, R9, -0xc00, RZ ;  /* 0xfffff40009157810 */ /* 0x000fe20007ffe0ff */
[----:B0-----:R-:W-:-:S04]  /*11c0*/  VIADD R23, R7, 0xfffff800 ;  /* 0xfffff80007177836 */ /* 0x001fc80000000000 */
[----:B------:R-:W-:-:S04]  /*11d0*/  IMAD.WIDE.U32 R20, R21, 0x4, R14 ;  /* 0x0000000415147825 */ /* 0x000fc800078e000e */
[----:B-1----:R-:W-:Y:S02]  /*11e0*/  IMAD.WIDE.U32 R18, R23, 0x4, R14 ;  /* 0x0000000417127825 */ /* 0x002fe400078e000e */
[----:B------:R0:W5:Y:S04]  /*11f0*/  LDG.E.CONSTANT R20, desc[UR6][R20.64] ;  /* 0x0000000614147981 */ /* 0x000168000c1e9900 */
        /* <DEDUP_REMOVED lines=24> */
[----:B------:R2:W-:Y:S03]  /*1380*/  STG.E desc[UR6][R22.64], R4 ;  /* 0x0000000416007986 */ /* 0x0005e6000c101906 */
[C---:B0-----:R-:W-:Y:S01]  /*1390*/  IMAD.WIDE.U32 R16, R0.reuse, 0x4, R28 ;  /* 0x0000000400107825 */ /* 0x041fe200078e001c */
[----:B-----5:R2:W-:Y:S04]  /*13a0*/  STG.E desc[UR6][R26.64], R24 ;  /* 0x000000181a007986 */ /* 0x0205e8000c101906 */
[----:B------:R2:W-:Y:S04]  /*13b0*/  STG.E desc[UR6][R28.64], R18 ;  /* 0x000000121c007986 */ /* 0x0005e8000c101906 */
[----:B------:R2:W-:Y:S01]  /*13c0*/  STG.E desc[UR6][R16.64], R20 ;  /* 0x0000001410007986 */ /* 0x0005e2000c101906 */
[----:B------:R-:W-:Y:S01]  /*13d0*/  IMAD.WIDE.U32 R6, R0, 0x4, R16 ;  /* 0x0000000400067825 */ /* 0x000fe200078e0010 */
[----:B------:R-:W-:Y:S06]  /*13e0*/  @!P1 BRA `(.L_x_138) ;  /* 0xfffffff800749947 */ /* 0x000fec000383ffff */
[----:B--2---:R-:W-:Y:S01]  /*13f0*/  IMAD.WIDE.U32 R18, R0, 0x10, R22 ;  /* 0x0000001000127825 */ /* 0x004fe200078e0016 */
[----:B------:R-:W-:-:S07]  /*1400*/  MOV R28, R2 ;  /* 0x00000002001c7202 */ /* 0x000fce0000000f00 */
.L_x_137:
        /* <DEDUP_REMOVED lines=10> */
[----:B------:R-:W2:Y:S01]  /*14b0*/  LDG.E.CONSTANT R17, desc[UR6][R16.64] ;  /* 0x0000000610117981 */ /* 0x000ea2000c1e9900 */
[----:B------:R-:W-:Y:S01]  /*14c0*/  LEA R9, R0, R21, 0x2 ;  /* 0x0000001500097211 */ /* 0x000fe200078e10ff */
[----:B------:R-:W-:Y:S02]  /*14d0*/  IMAD.WIDE.U32 R18, R19, 0x4, R14 ;  /* 0x0000000413127825 */ /* 0x000fe400078e000e */
[----:B------:R1:W3:Y:S01]  /*14e0*/  LDG.E.CONSTANT R28, desc[UR6][R28.64] ;  /* 0x000000061c1c7981 */ /* 0x0002e2000c1e9900 */
[----:B------:R-:W-:Y:S02]  /*14f0*/  IADD3 R27, PT, PT, R10, -0xc00, RZ ;  /* 0xfffff4000a1b7810 */ /* 0x000fe40007ffe0ff */
[C---:B------:R-:W-:Y:S01]  /*1500*/  LEA R25, R0.reuse, R11, 0x2 ;  /* 0x0000000b00197211 */ /* 0x040fe200078e10ff */
[----:B------:R-:W-:Y:S01]  /*1510*/  VIADD R21, R5, 0x400 ;  /* 0x0000040005157836 */ /* 0x000fe20000000000 */
[----:B------:R-:W-:-:S02]  /*1520*/  LEA R11, R0, R10, 0x2 ;  /* 0x0000000a000b7211 */ /* 0x000fc400078e10ff */
        /* <DEDUP_REMOVED lines=15> */
[----:B0-----:R-:W-:Y:S01]  /*1620*/  IMAD.WIDE.U32 R14, R0, 0x4, R18 ;  /* 0x00000004000e7825 */ /* 0x001fe200078e0012 */
[----:B------:R-:W-:Y:S02]  /*1630*/  PLOP3.LUT P0, PT, PT, PT, PT, 0x8, 0x80 ;  /* 0x000000000080781c */ /* 0x000fe40003f0e170 */
[----:B------:R-:W-:Y:S01]  /*1640*/  IADD3 R8, PT, PT, R8, 0x8, RZ ;  /* 0x0000000808087810 */ /* 0x000fe20007ffe0ff */
[C---:B------:R-:W-:Y:S01]  /*1650*/  IMAD R5, R0.reuse, 0x4, R5 ;  /* 0x0000000400057824 */ /* 0x040fe200078e0205 */
        /* <DEDUP_REMOVED lines=19> */
.L_x_139:
[----:B------:R-:W-:-:S13]  /*1790*/  ISETP.NE.OR P0, PT, R8, RZ, P0 ;  /* 0x000000ff0800720c */ /* 0x000fda0000705670 */
[----:B------:R-:W-:Y:S05]  /*17a0*/  @!P0 BRA `(.L_x_127) ;  /* 0x00000000007c8947 */ /* 0x000fea0003800000 */
.L_x_136:
[----:B------:R-:W-:Y:S01]  /*17b0*/  IADD3 R25, PT, PT, R5, 0x400, RZ ;  /* 0x0000040005197810 */ /* 0x000fe20007ffe0ff */
[----:B-1----:R-:W-:Y:S01]  /*17c0*/  VIADD R15, R11, 0xfffff800 ;  /* 0xfffff8000b0f7836 */ /* 0x002fe20000000000 */
[----:B------:R-:W-:Y:S02]  /*17d0*/  IADD3 R19, PT, PT, R21, -0x400, RZ ;  /* 0xfffffc0015137810 */ /* 0x000fe40007ffe0ff */
[----:B------:R-:W-:Y:S01]  /*17e0*/  IADD3 R17, PT, PT, R10, -0xc00, RZ ;  /* 0xfffff4000a117810 */ /* 0x000fe20007ffe0ff */
[----:B0-----:R-:W-:-:S04]  /*17f0*/  IMAD.WIDE.U32 R24, R25, 0x4, R12 ;  /* 0x0000000419187825 */ /* 0x001fc800078e000c */
        /* <DEDUP_REMOVED lines=26> */
.L_x_127:
[----:B------:R-:W-:Y:S05]  /*19a0*/  BSYNC.RECONVERGENT B0 ;  /* 0x0000000000007941 */ /* 0x000fea0003800200 */
.L_x_126:
        /* <DEDUP_REMOVED lines=11> */
.L_x_143:
        /* <DEDUP_REMOVED lines=38> */
.L_x_142:
[----:B------:R-:W-:-:S07]  /*1cc0*/  IMAD.WIDE.U32 R18, R0, 0x40, R14 ;  /* 0x0000004000127825 */ /* 0x000fce00078e000e */
.L_x_141:
[----:B------:R-:W-:Y:S05]  /*1cd0*/  BSYNC.RECONVERGENT B0 ;  /* 0x0000000000007941 */ /* 0x000fea0003800200 */
.L_x_140:
        /* <DEDUP_REMOVED lines=23> */
.L_x_145:
[----:B------:R-:W-:Y:S05]  /*1e50*/  BSYNC.RECONVERGENT B0 ;  /* 0x0000000000007941 */ /* 0x000fea0003800200 */
.L_x_144:
        /* <DEDUP_REMOVED lines=14> */
.L_x_146:
[----:B------:R-:W-:Y:S01]  /*1f40*/  IADD3 R2, PT, PT, R2, 0x1, RZ ;  /* 0x0000000102027810 */ /* 0x000fe20007ffe0ff */
[----:B------:R1:W-:Y:S03]  /*1f50*/  STG.E desc[UR6][R18.64], RZ ;  /* 0x000000ff12007986 */ /* 0x0003e6000c101906 */
[----:B------:R-:W-:Y:S01]  /*1f60*/  ISETP.NE.AND P0, PT, R2, RZ, PT ;  /* 0x000000ff0200720c */ /* 0x000fe20003f05270 */
[----:B-1----:R-:W-:-:S12]  /*1f70*/  IMAD.WIDE.U32 R18, R0, 0x4, R18 ;  /* 0x0000000400127825 */ /* 0x002fd800078e0012 */
[----:B------:R-:W-:Y:S05]  /*1f80*/  @P0 BRA `(.L_x_146) ;  /* 0xfffffffc00ec0947 */ /* 0x000fea000383ffff */
[----:B------:R-:W-:Y:S05]  /*1f90*/  EXIT ;  /* 0x000000000000794d */ /* 0x000fea0003800000 */
.L_x_147:
        /* <DEDUP_REMOVED lines=14> */
.L_x_155:


//--------------------- .nv.shared.reserved.0     --------------------------
	.section	.nv.shared.reserved.0,"aw",@nobits
	.weak		__nv_reservedSMEM_offset_0_alias
	.size		__nv_reservedSMEM_offset_0_alias, 0, 64
	.other		__nv_reservedSMEM_offset_0_alias,@"STO_CUDA_RESERVED_SHARED STV_DEFAULT"
__nv_reservedSMEM_offset_0_alias:
	.zero		0
	.zero		64


//--------------------- .nv.constant0._ZN11chainer_trt6plugin21shift_fallback_kernelI6__halfEEvPKT_iiiiiiiPS3_ --------------------------
	.section	.nv.constant0._ZN11chainer_trt6plugin21shift_fallback_kernelI6__halfEEvPKT_iiiiiiiPS3_,"a",@progbits
	.sectionflags	@""
	.align	4
.nv.constant0._ZN11chainer_trt6plugin21shift_fallback_kernelI6__halfEEvPKT_iiiiiiiPS3_:
	.zero		944


//--------------------- .nv.constant0._ZN11chainer_trt6plugin12shift_kernelI6__halfLj3ELj3EEEvPKT_iiiiPS3_ --------------------------
	.section	.nv.constant0._ZN11chainer_trt6plugin12shift_kernelI6__halfLj3ELj3EEEvPKT_iiiiPS3_,"a",@progbits
	.sectionflags	@""
	.align	4
.nv.constant0._ZN11chainer_trt6plugin12shift_kernelI6__halfLj3ELj3EEEvPKT_iiiiPS3_:
	.zero		928


//--------------------- .nv.constant0._ZN11chainer_trt6plugin12shift_kernelI6__halfLj5ELj5EEEvPKT_iiiiPS3_ --------------------------
	.section	.nv.constant0._ZN11chainer_trt6plugin12shift_kernelI6__halfLj5ELj5EEEvPKT_iiiiPS3_,"a",@progbits
	.sectionflags	@""
	.align	4
.nv.constant0._ZN11chainer_trt6plugin12shift_kernelI6__halfLj5ELj5EEEvPKT_iiiiPS3_:
	.zero		928


//--------------------- .nv.constant0._ZN11chainer_trt6plugin12shift_kernelI6__halfLj7ELj7EEEvPKT_iiiiPS3_ --------------------------
	.section	.nv.constant0._ZN11chainer_trt6plugin12shift_kernelI6__halfLj7ELj7EEEvPKT_iiiiPS3_,"a",@progbits
	.sectionflags	@""
	.align	4
.nv.constant0._ZN11chainer_trt6plugin12shift_kernelI6__halfLj7ELj7EEEvPKT_iiiiPS3_:
	.zero		928


//--------------------- .nv.constant0._ZN11chainer_trt6plugin21shift_fallback_kernelIfEEvPKT_iiiiiiiPS2_ --------------------------
	.section	.nv.constant0._ZN11chainer_trt6plugin21shift_fallback_kernelIfEEvPKT_iiiiiiiPS2_,"a",@progbits
	.sectionflags	@""
	.align	4
.nv.constant0._ZN11chainer_trt6plugin21shift_fallback_kernelIfEEvPKT_iiiiiiiPS2_:
	.zero		944


//--------------------- .nv.constant0._ZN11chainer_trt6plugin12shift_kernelIfLj3ELj3EEEvPKT_iiiiPS2_ --------------------------
	.section	.nv.constant0._ZN11chainer_trt6plugin12shift_kernelIfLj3ELj3EEEvPKT_iiiiPS2_,"a",@progbits
	.sectionflags	@""
	.align	4
.nv.constant0._ZN11chainer_trt6plugin12shift_kernelIfLj3ELj3EEEvPKT_iiiiPS2_:
	.zero		928


//--------------------- .nv.constant0._ZN11chainer_trt6plugin12shift_kernelIfLj5ELj5EEEvPKT_iiiiPS2_ --------------------------
	.section	.nv.constant0._ZN11chainer_trt6plugin12shift_kernelIfLj5ELj5EEEvPKT_iiiiPS2_,"a",@progbits
	.sectionflags	@""
	.align	4
.nv.constant0._ZN11chainer_trt6plugin12shift_kernelIfLj5ELj5EEEvPKT_iiiiPS2_:
	.zero		928


//--------------------- .nv.constant0._ZN11chainer_trt6plugin12shift_kernelIfLj7ELj7EEEvPKT_iiiiPS2_ --------------------------
	.section	.nv.constant0._ZN11chainer_trt6plugin12shift_kernelIfLj7ELj7EEEvPKT_iiiiPS2_,"a",@progbits
	.sectionflags	@""
	.align	4
.nv.constant0._ZN11chainer_trt6plugin12shift_kernelIfLj7ELj7EEEvPKT_iiiiPS2_:
	.zero		928


//--------------------- SYMBOLS --------------------------

	.type		.nv.reservedSmem.offset0,@object
	.size		.nv.reservedSmem.offset0,0x4
